// auto-generated by cutlass_sweep.gemm — config: {"arch": "sm_100", "cluster_m": 4, "cluster_n": 1, "dtype": "e4m3", "dtype_b": "e4m3", "layout": "nt", "stages": 0, "tile_k": 128, "tile_m": 64, "tile_n": 128}
#include "cutlass/cutlass.h"
#include "cutlass/gemm/collective/collective_builder.hpp"
#include "cutlass/gemm/device/gemm_universal_adapter.h"
#include "cutlass/gemm/kernel/gemm_universal.hpp"
#include "cutlass/epilogue/collective/collective_builder.hpp"

using ElemA = cutlass::float_e4m3_t;
using ElemB = cutlass::float_e4m3_t;
using ElemCD = cutlass::float_e4m3_t;
using Acc  = float;
using TileShape    = cute::Shape<cute::_64, cute::_128, cute::_128>;
using ClusterShape = cute::Shape<cute::_4, cute::_1, cute::_1>;

using CollectiveEpilogue = typename cutlass::epilogue::collective::CollectiveBuilder<
    cutlass::arch::Sm100, cutlass::arch::OpClassTensorOp,
    TileShape, ClusterShape,
    cutlass::epilogue::collective::EpilogueTileAuto,
    Acc, Acc,
    ElemCD, cutlass::layout::RowMajor, 128 / cutlass::sizeof_bits<ElemCD>::value,
    ElemCD, cutlass::layout::RowMajor, 128 / cutlass::sizeof_bits<ElemCD>::value,
    cutlass::epilogue::collective::EpilogueScheduleAuto
  >::CollectiveOp;

using CollectiveMainloop = typename cutlass::gemm::collective::CollectiveBuilder<
    cutlass::arch::Sm100, cutlass::arch::OpClassTensorOp,
    ElemA, cutlass::layout::RowMajor, 128 / cutlass::sizeof_bits<ElemA>::value,
    ElemB, cutlass::layout::ColumnMajor, 128 / cutlass::sizeof_bits<ElemB>::value,
    Acc,
    TileShape, ClusterShape,
    cutlass::gemm::collective::StageCountAutoCarveout<static_cast<int>(sizeof(typename CollectiveEpilogue::SharedStorage))>,
    cutlass::gemm::collective::KernelScheduleAuto
  >::CollectiveOp;

using GemmKernel = cutlass::gemm::kernel::GemmUniversal<
    cute::Shape<int,int,int,int>,
    CollectiveMainloop,
    CollectiveEpilogue
>;
using Gemm = cutlass::gemm::device::GemmUniversalAdapter<GemmKernel>;

// Force the device kernel symbol into the cubin without needing a host main.
auto* _anchor = &cutlass::device_kernel<GemmKernel>;


// ===== COMPILED SASS (sm_100a) =====

	.target	sm_100a

	.elftype	@"ET_EXEC"


//--------------------- .note.nv.tkinfo           --------------------------
	.section	.note.nv.tkinfo,"",@"SHT_NOTE"
	.sectionflags	@"SHF_NOTE_NV_TKINFO"
	.tkinfo
        /*0018*/ 	.word	0x00000002
        /*0030*/ 	.string	""
        /*0030*/ 	.string	"ptxas"
        /*0030*/ 	.string	"Cuda compilation tools, release 13.0, V13.0.88"
        /*0030*/ 	.string	"Build cuda_13.0.r13.0/compiler.36424714_0"
        /*0030*/ 	.string	"-arch sm_100a -m 64 "



//--------------------- .note.nv.cuinfo           --------------------------
	.section	.note.nv.cuinfo,"",@"SHT_NOTE"
	.sectionflags	@"SHF_NOTE_NV_CUINFO"
        /*0018*/ 	.short	0x0002
        /*001a*/ 	.short	0x0064
        /*001c*/ 	.short	0x0082
	.zero		2


//--------------------- .nv.info                  --------------------------
	.section	.nv.info,"",@"SHT_CUDA_INFO"
	.align	4


	//----- nvinfo : EIATTR_REGCOUNT
	.align		4
        /*0000*/ 	.byte	0x04, 0x2f
        /*0002*/ 	.short	(.L_19 - .L_18)
	.align		4
.L_18:
        /*0004*/ 	.word	index@(_ZN7cutlass13device_kernelINS_4gemm6kernel13GemmUniversalIN4cute5tupleIJiiiiEEENS1_10collective13CollectiveMmaINS1_35MainloopSm100TmaUmmaWarpSpecializedILi8ELi2ELi4ENS5_IJNS4_1CILi4EEENSA_ILi1EEESC_EEEEENS5_IJNSA_ILi64EEENSA_ILi128EEESG_EEENS_12float_e4m3_tENS5_IJlSC_lEEESI_SJ_NS4_8TiledMMAINS4_8MMA_AtomIJNS4_10MMA_TraitsINS4_19SM100_MMA_F8F6F4_SSEJSI_SI_fSF_SG_NS4_17integral_constantINS4_4UMMA5MajorELSQ_0EEESR_NSO_INSP_7ScaleInELSS_0EEEST_EEEEEENS4_6LayoutINS5_IJSC_SC_SC_EEENS5_IJNSA_ILi0EEESY_SY_EEEEENS5_IJNS4_10UnderscoreES11_S11_EEEEENS4_13SM90_TMA_LOADENS4_14ComposedLayoutINS4_7SwizzleILi3ELi4ELi3EEENS4_18smem_ptr_flag_bitsILi8EEENSW_INS5_IJNSA_ILi8EEESG_EEENS5_IJSG_SC_EEEEEEEvNS4_8identityENS4_23SM90_TMA_LOAD_MULTICASTES1E_vS1F_EENS_8epilogue10collective18CollectiveEpilogueINS1I_23Sm100TmaWarpSpecializedILi2ELi2ELi32ELb0ELb0EEEJSH_NS5_IJNSW_ISF_SC_EES1N_EEESI_SJ_SI_SJ_NS1I_6fusion15FusionCallbacksIS1M_NS1P_17LinearCombinationISI_fSI_fLNS_15FloatRoundStyleE2EEESH_S1O_JEEENS4_5SM1004TMEM4LOAD26SM100_TMEM_LOAD_16dp32b32xES14_NS15_INS16_ILi2ELi4ELi3EEES19_NSW_INS5_IJS1A_SF_EEENS5_IJSF_SC_EEEEEEENS4_39AutoVectorizingCopyWithAssumedAlignmentILi128EEENS4_14SM90_TMA_STOREES23_S25_S25_EEEvvEEEEvNT_6ParamsE)
        /*0008*/ 	.word	0x00000072


	//----- nvinfo : EIATTR_FRAME_SIZE
	.align		4
.L_19:
        /*000c*/ 	.byte	0x04, 0x11
        /*000e*/ 	.short	(.L_21 - .L_20)
	.align		4
.L_20:
        /*0010*/ 	.word	index@($__internal_2_$__cuda_sm10x_tcgen05_guardrail_trap_unallocated_columns_being_dealloced)
        /*0014*/ 	.word	0x00000000


	//----- nvinfo : EIATTR_FRAME_SIZE
	.align		4
.L_21:
        /*0018*/ 	.byte	0x04, 0x11
        /*001a*/ 	.short	(.L_23 - .L_22)
	.align		4
.L_22:
        /*001c*/ 	.word	index@($__internal_1_$__cuda_sm10x_tcgen05_guardrail_trap_phase_invalid_during_alloc)
        /*0020*/ 	.word	0x00000000


	//----- nvinfo : EIATTR_FRAME_SIZE
	.align		4
.L_23:
        /*0024*/ 	.byte	0x04, 0x11
        /*0026*/ 	.short	(.L_25 - .L_24)
	.align		4
.L_24:
        /*0028*/ 	.word	index@($__internal_0_$__cuda_sm10x_tcgen05_guardrail_trap_col_being_dealloced_not_returned_by_alloc)
        /*002c*/ 	.word	0x00000000


	//----- nvinfo : EIATTR_FRAME_SIZE
	.align		4
.L_25:
        /*0030*/ 	.byte	0x04, 0x11
        /*0032*/ 	.short	(.L_27 - .L_26)
	.align		4
.L_26:
        /*0034*/ 	.word	index@(_ZN7cutlass13device_kernelINS_4gemm6kernel13GemmUniversalIN4cute5tupleIJiiiiEEENS1_10collective13CollectiveMmaINS1_35MainloopSm100TmaUmmaWarpSpecializedILi8ELi2ELi4ENS5_IJNS4_1CILi4EEENSA_ILi1EEESC_EEEEENS5_IJNSA_ILi64EEENSA_ILi128EEESG_EEENS_12float_e4m3_tENS5_IJlSC_lEEESI_SJ_NS4_8TiledMMAINS4_8MMA_AtomIJNS4_10MMA_TraitsINS4_19SM100_MMA_F8F6F4_SSEJSI_SI_fSF_SG_NS4_17integral_constantINS4_4UMMA5MajorELSQ_0EEESR_NSO_INSP_7ScaleInELSS_0EEEST_EEEEEENS4_6LayoutINS5_IJSC_SC_SC_EEENS5_IJNSA_ILi0EEESY_SY_EEEEENS5_IJNS4_10UnderscoreES11_S11_EEEEENS4_13SM90_TMA_LOADENS4_14ComposedLayoutINS4_7SwizzleILi3ELi4ELi3EEENS4_18smem_ptr_flag_bitsILi8EEENSW_INS5_IJNSA_ILi8EEESG_EEENS5_IJSG_SC_EEEEEEEvNS4_8identityENS4_23SM90_TMA_LOAD_MULTICASTES1E_vS1F_EENS_8epilogue10collective18CollectiveEpilogueINS1I_23Sm100TmaWarpSpecializedILi2ELi2ELi32ELb0ELb0EEEJSH_NS5_IJNSW_ISF_SC_EES1N_EEESI_SJ_SI_SJ_NS1I_6fusion15FusionCallbacksIS1M_NS1P_17LinearCombinationISI_fSI_fLNS_15FloatRoundStyleE2EEESH_S1O_JEEENS4_5SM1004TMEM4LOAD26SM100_TMEM_LOAD_16dp32b32xES14_NS15_INS16_ILi2ELi4ELi3EEES19_NSW_INS5_IJS1A_SF_EEENS5_IJSF_SC_EEEEEEENS4_39AutoVectorizingCopyWithAssumedAlignmentILi128EEENS4_14SM90_TMA_STOREES23_S25_S25_EEEvvEEEEvNT_6ParamsE)
        /*0038*/ 	.word	0x00000000


	//----- nvinfo : EIATTR_MIN_STACK_SIZE
	.align		4
.L_27:
        /*003c*/ 	.byte	0x04, 0x12
        /*003e*/ 	.short	(.L_29 - .L_28)
	.align		4
.L_28:
        /*0040*/ 	.word	index@(_ZN7cutlass13device_kernelINS_4gemm6kernel13GemmUniversalIN4cute5tupleIJiiiiEEENS1_10collective13CollectiveMmaINS1_35MainloopSm100TmaUmmaWarpSpecializedILi8ELi2ELi4ENS5_IJNS4_1CILi4EEENSA_ILi1EEESC_EEEEENS5_IJNSA_ILi64EEENSA_ILi128EEESG_EEENS_12float_e4m3_tENS5_IJlSC_lEEESI_SJ_NS4_8TiledMMAINS4_8MMA_AtomIJNS4_10MMA_TraitsINS4_19SM100_MMA_F8F6F4_SSEJSI_SI_fSF_SG_NS4_17integral_constantINS4_4UMMA5MajorELSQ_0EEESR_NSO_INSP_7ScaleInELSS_0EEEST_EEEEEENS4_6LayoutINS5_IJSC_SC_SC_EEENS5_IJNSA_ILi0EEESY_SY_EEEEENS5_IJNS4_10UnderscoreES11_S11_EEEEENS4_13SM90_TMA_LOADENS4_14ComposedLayoutINS4_7SwizzleILi3ELi4ELi3EEENS4_18smem_ptr_flag_bitsILi8EEENSW_INS5_IJNSA_ILi8EEESG_EEENS5_IJSG_SC_EEEEEEEvNS4_8identityENS4_23SM90_TMA_LOAD_MULTICASTES1E_vS1F_EENS_8epilogue10collective18CollectiveEpilogueINS1I_23Sm100TmaWarpSpecializedILi2ELi2ELi32ELb0ELb0EEEJSH_NS5_IJNSW_ISF_SC_EES1N_EEESI_SJ_SI_SJ_NS1I_6fusion15FusionCallbacksIS1M_NS1P_17LinearCombinationISI_fSI_fLNS_15FloatRoundStyleE2EEESH_S1O_JEEENS4_5SM1004TMEM4LOAD26SM100_TMEM_LOAD_16dp32b32xES14_NS15_INS16_ILi2ELi4ELi3EEES19_NSW_INS5_IJS1A_SF_EEENS5_IJSF_SC_EEEEEEENS4_39AutoVectorizingCopyWithAssumedAlignmentILi128EEENS4_14SM90_TMA_STOREES23_S25_S25_EEEvvEEEEvNT_6ParamsE)
        /*0044*/ 	.word	0x00000000
.L_29:


//--------------------- .nv.compat                --------------------------
	.section	.nv.compat,"",@"SHT_CUDA_COMPAT_INFO"
	.align	4
        /*0000*/ 	.byte	0x02, 0x09, 0x01, 0x00, 0x02, 0x02, 0x02, 0x00, 0x02, 0x05, 0x05, 0x00, 0x03, 0x07, 0x01, 0x01
        /*0010*/ 	.byte	0x02, 0x03, 0x01, 0x00, 0x02, 0x06, 0x01, 0x00, 0x04, 0x0b, 0x08, 0x00, 0x09, 0x00, 0x00, 0x00
        /*0020*/ 	.byte	0x00, 0x00, 0x00, 0x00


//--------------------- .nv.info._ZN7cutlass13device_kernelINS_4gemm6kernel13GemmUniversalIN4cute5tupleIJiiiiEEENS1_10collective13CollectiveMmaINS1_35MainloopSm100TmaUmmaWarpSpecializedILi8ELi2ELi4ENS5_IJNS4_1CILi4EEENSA_ILi1EEESC_EEEEENS5_IJNSA_ILi64EEENSA_ILi128EEESG_EEENS_12float_e4m3_tENS5_IJlSC_lEEESI_SJ_NS4_8TiledMMAINS4_8MMA_AtomIJNS4_10MMA_TraitsINS4_19SM100_MMA_F8F6F4_SSEJSI_SI_fSF_SG_NS4_17integral_constantINS4_4UMMA5MajorELSQ_0EEESR_NSO_INSP_7ScaleInELSS_0EEEST_EEEEEENS4_6LayoutINS5_IJSC_SC_SC_EEENS5_IJNSA_ILi0EEESY_SY_EEEEENS5_IJNS4_10UnderscoreES11_S11_EEEEENS4_13SM90_TMA_LOADENS4_14ComposedLayoutINS4_7SwizzleILi3ELi4ELi3EEENS4_18smem_ptr_flag_bitsILi8EEENSW_INS5_IJNSA_ILi8EEESG_EEENS5_IJSG_SC_EEEEEEEvNS4_8identityENS4_23SM90_TMA_LOAD_MULTICASTES1E_vS1F_EENS_8epilogue10collective18CollectiveEpilogueINS1I_23Sm100TmaWarpSpecializedILi2ELi2ELi32ELb0ELb0EEEJSH_NS5_IJNSW_ISF_SC_EES1N_EEESI_SJ_SI_SJ_NS1I_6fusion15FusionCallbacksIS1M_NS1P_17LinearCombinationISI_fSI_fLNS_15FloatRoundStyleE2EEESH_S1O_JEEENS4_5SM1004TMEM4LOAD26SM100_TMEM_LOAD_16dp32b32xES14_NS15_INS16_ILi2ELi4ELi3EEES19_NSW_INS5_IJS1A_SF_EEENS5_IJSF_SC_EEEEEEENS4_39AutoVectorizingCopyWithAssumedAlignmentILi128EEENS4_14SM90_TMA_STOREES23_S25_S25_EEEvvEEEEvNT_6ParamsE --------------------------
	.section	.nv.info._ZN7cutlass13device_kernelINS_4gemm6kernel13GemmUniversalIN4cute5tupleIJiiiiEEENS1_10collective13CollectiveMmaINS1_35MainloopSm100TmaUmmaWarpSpecializedILi8ELi2ELi4ENS5_IJNS4_1CILi4EEENSA_ILi1EEESC_EEEEENS5_IJNSA_ILi64EEENSA_ILi128EEESG_EEENS_12float_e4m3_tENS5_IJlSC_lEEESI_SJ_NS4_8TiledMMAINS4_8MMA_AtomIJNS4_10MMA_TraitsINS4_19SM100_MMA_F8F6F4_SSEJSI_SI_fSF_SG_NS4_17integral_constantINS4_4UMMA5MajorELSQ_0EEESR_NSO_INSP_7ScaleInELSS_0EEEST_EEEEEENS4_6LayoutINS5_IJSC_SC_SC_EEENS5_IJNSA_ILi0EEESY_SY_EEEEENS5_IJNS4_10UnderscoreES11_S11_EEEEENS4_13SM90_TMA_LOADENS4_14ComposedLayoutINS4_7SwizzleILi3ELi4ELi3EEENS4_18smem_ptr_flag_bitsILi8EEENSW_INS5_IJNSA_ILi8EEESG_EEENS5_IJSG_SC_EEEEEEEvNS4_8identityENS4_23SM90_TMA_LOAD_MULTICASTES1E_vS1F_EENS_8epilogue10collective18CollectiveEpilogueINS1I_23Sm100TmaWarpSpecializedILi2ELi2ELi32ELb0ELb0EEEJSH_NS5_IJNSW_ISF_SC_EES1N_EEESI_SJ_SI_SJ_NS1I_6fusion15FusionCallbacksIS1M_NS1P_17LinearCombinationISI_fSI_fLNS_15FloatRoundStyleE2EEESH_S1O_JEEENS4_5SM1004TMEM4LOAD26SM100_TMEM_LOAD_16dp32b32xES14_NS15_INS16_ILi2ELi4ELi3EEES19_NSW_INS5_IJS1A_SF_EEENS5_IJSF_SC_EEEEEEENS4_39AutoVectorizingCopyWithAssumedAlignmentILi128EEENS4_14SM90_TMA_STOREES23_S25_S25_EEEvvEEEEvNT_6ParamsE,"",@"SHT_CUDA_INFO"
	.sectionflags	@""
	.align	4


	//----- nvinfo : EIATTR_CUDA_API_VERSION
	.align		4
        /*0000*/ 	.byte	0x04, 0x37
        /*0002*/ 	.short	(.L_31 - .L_30)
.L_30:
        /*0004*/ 	.word	0x00000082


	//----- nvinfo : EIATTR_KPARAM_INFO
	.align		4
.L_31:
        /*0008*/ 	.byte	0x04, 0x17
        /*000a*/ 	.short	(.L_33 - .L_32)
.L_32:
        /*000c*/ 	.word	0x00000000
        /*0010*/ 	.short	0x0000
        /*0012*/ 	.short	0x0000
        /*0014*/ 	.byte	0x00, 0xf0, 0x01, 0x20


	//----- nvinfo : EIATTR_AT_ENTRY_FRAGMENTS
	.align		4
.L_33:
        /*0018*/ 	.byte	0x04, 0x4f
        /*001a*/ 	.short	(.L_35 - .L_34)


	//   ....[0]....
.L_34:
        /*001c*/ 	.word	0x00000006


	//----- nvinfo : EIATTR_RESERVED_SMEM_USED
	.align		4
.L_35:
        /*0020*/ 	.byte	0x01, 0x41
	.zero		2


	//----- nvinfo : EIATTR_SPARSE_MMA_MASK
	.align		4
        /*0024*/ 	.byte	0x03, 0x50
        /*0026*/ 	.short	0x0000


	//----- nvinfo : EIATTR_TCGEN05_1CTA_USED
	.align		4
        /*0028*/ 	.byte	0x01, 0x51
	.zero		2


	//----- nvinfo : EIATTR_MAXREG_COUNT
	.align		4
        /*002c*/ 	.byte	0x03, 0x1b
        /*002e*/ 	.short	0x00ff


	//----- nvinfo : EIATTR_NUM_BARRIERS
	.align		4
        /*0030*/ 	.byte	0x02, 0x4c
        /*0032*/ 	.byte	0x07
	.zero		1


	//----- nvinfo : EIATTR_EXTERNS
	.align		4
        /*0034*/ 	.byte	0x04, 0x0f
        /*0036*/ 	.short	(.L_37 - .L_36)


	//   ....[0]....
	.align		4
.L_36:
        /*0038*/ 	.word	index@(__assertfail)


	//----- nvinfo : EIATTR_MERCURY_ISA_VERSION
	.align		4
.L_37:
        /*003c*/ 	.byte	0x03, 0x5f
        /*003e*/ 	.short	0x0101


	//----- nvinfo : EIATTR_INT_WARP_WIDE_INSTR_OFFSETS
	.align		4
        /*0040*/ 	.byte	0x04, 0x31
        /*0042*/ 	.short	(.L_39 - .L_38)


	//   ....[0]....
.L_38:
        /*0044*/ 	.word	0x00003fb0


	//   ....[1]....
        /*0048*/ 	.word	0x00003fd0


	//   ....[2]....
        /*004c*/ 	.word	0x00004000


	//   ....[3]....
        /*0050*/ 	.word	0x00004bd0


	//   ....[4]....
        /*0054*/ 	.word	0x00004c40


	//   ....[5]....
        /*0058*/ 	.word	0x00004d30


	//   ....[6]....
        /*005c*/ 	.word	0x00004de0


	//----- nvinfo : EIATTR_COOP_GROUP_MASK_REGIDS
	.align		4
.L_39:
        /*0060*/ 	.byte	0x04, 0x29
        /*0062*/ 	.short	(.L_41 - .L_40)


	//   ....[0]....
.L_40:
        /*0064*/ 	.word	0xffffffff


	//   ....[1]....
        /*0068*/ 	.word	0xffffffff


	//   ....[2]....
        /*006c*/ 	.word	0xffffffff


	//   ....[3]....
        /*0070*/ 	.word	0xffffffff


	//   ....[4]....
        /*0074*/ 	.word	0xffffffff


	//   ....[5]....
        /*0078*/ 	.word	0xffffffff


	//   ....[6]....
        /*007c*/ 	.word	0xffffffff


	//   ....[7]....
        /*0080*/ 	.word	0xffffffff


	//   ....[8]....
        /*0084*/ 	.word	0xffffffff


	//   ....[9]....
        /*0088*/ 	.word	0xffffffff


	//   ....[10]....
        /*008c*/ 	.word	0xffffffff


	//   ....[11]....
        /*0090*/ 	.word	0xffffffff


	//   ....[12]....
        /*0094*/ 	.word	0xffffffff


	//   ....[13]....
        /*0098*/ 	.word	0xffffffff


	//----- nvinfo : EIATTR_COOP_GROUP_INSTR_OFFSETS
	.align		4
.L_41:
        /*009c*/ 	.byte	0x04, 0x28
        /*009e*/ 	.short	(.L_43 - .L_42)


	//   ....[0]....
.L_42:
        /*00a0*/ 	.word	0x00000080


	//   ....[1]....
        /*00a4*/ 	.word	0x000004f0


	//   ....[2]....
        /*00a8*/ 	.word	0x00000730


	//   ....[3]....
        /*00ac*/ 	.word	0x00000890


	//   ....[4]....
        /*00b0*/ 	.word	0x00000990


	//   ....[5]....
        /*00b4*/ 	.word	0x00000b00


	//   ....[6]....
        /*00b8*/ 	.word	0x00000ca0


	//   ....[7]....
        /*00bc*/ 	.word	0x00000e60


	//   ....[8]....
        /*00c0*/ 	.word	0x00002090


	//   ....[9]....
        /*00c4*/ 	.word	0x000031a0


	//   ....[10]....
        /*00c8*/ 	.word	0x000033b0


	//   ....[11]....
        /*00cc*/ 	.word	0x000033e0


	//   ....[12]....
        /*00d0*/ 	.word	0x00003e90


	//   ....[13]....
        /*00d4*/ 	.word	0x000040c0


	//----- nvinfo : EIATTR_VRC_CTA_INIT_COUNT
	.align		4
.L_43:
        /*00d8*/ 	.byte	0x02, 0x4a
        /*00da*/ 	.byte	0x80
	.zero		1


	//----- nvinfo : EIATTR_SYSCALL_OFFSETS
	.align		4
        /*00dc*/ 	.byte	0x04, 0x46
        /*00de*/ 	.short	(.L_45 - .L_44)


	//   ....[0]....
.L_44:
        /*00e0*/ 	.word	0x000059f0


	//   ....[1]....
        /*00e4*/ 	.word	0x00005b30


	//   ....[2]....
        /*00e8*/ 	.word	0x00006360


	//   ....[3]....
        /*00ec*/ 	.word	0x000070f0


	//----- nvinfo : EIATTR_MBARRIER_INSTR_OFFSETS
	.align		4
.L_45:
        /*00f0*/ 	.byte	0x04, 0x39
        /*00f2*/ 	.short	(.L_47 - .L_46)


	//   ....[0]....
.L_46:
        /*00f4*/ 	.word	0x00000610
        /*00f8*/ 	.word	0x000000ff
        /*00fc*/ 	.word	0x00000000
        /*0100*/ 	.short	0x0100
        /*0102*/ 	.byte	0x04
	.zero		1


	//   ....[1]....
        /*0104*/ 	.word	0x00000620
        /*0108*/ 	.word	0x000000ff
        /*010c*/ 	.word	0x00000040
        /*0110*/ 	.short	0x0100
        /*0112*/ 	.byte	0x04
	.zero		1


	//   ....[2]....
        /*0114*/ 	.word	0x00000630
        /*0118*/ 	.word	0x000000ff
        /*011c*/ 	.word	0x00000008
        /*0120*/ 	.short	0x0100
        /*0122*/ 	.byte	0x04
	.zero		1


	//   ....[3]....
        /*0124*/ 	.word	0x00000640
        /*0128*/ 	.word	0x000000ff
        /*012c*/ 	.word	0x00000048
        /*0130*/ 	.short	0x0100
        /*0132*/ 	.byte	0x04
	.zero		1


	//   ....[4]....
        /*0134*/ 	.word	0x00000650
        /*0138*/ 	.word	0x000000ff
        /*013c*/ 	.word	0x00000010
        /*0140*/ 	.short	0x0100
        /*0142*/ 	.byte	0x04
	.zero		1


	//   ....[5]....
        /*0144*/ 	.word	0x00000660
        /*0148*/ 	.word	0x000000ff
        /*014c*/ 	.word	0x00000050
        /*0150*/ 	.short	0x0100
        /*0152*/ 	.byte	0x04
	.zero		1


	//   ....[6]....
        /*0154*/ 	.word	0x00000670
        /*0158*/ 	.word	0x000000ff
        /*015c*/ 	.word	0x00000018
        /*0160*/ 	.short	0x0100
        /*0162*/ 	.byte	0x04
	.zero		1


	//   ....[7]....
        /*0164*/ 	.word	0x00000680
        /*0168*/ 	.word	0x000000ff
        /*016c*/ 	.word	0x00000058
        /*0170*/ 	.short	0x0100
        /*0172*/ 	.byte	0x04
	.zero		1


	//   ....[8]....
        /*0174*/ 	.word	0x00000690
        /*0178*/ 	.word	0x000000ff
        /*017c*/ 	.word	0x00000020
        /*0180*/ 	.short	0x0100
        /*0182*/ 	.byte	0x04
	.zero		1


	//   ....[9]....
        /*0184*/ 	.word	0x000006a0
        /*0188*/ 	.word	0x000000ff
        /*018c*/ 	.word	0x00000060
        /*0190*/ 	.short	0x0100
        /*0192*/ 	.byte	0x04
	.zero		1


	//   ....[10]....
        /*0194*/ 	.word	0x000006b0
        /*0198*/ 	.word	0x000000ff
        /*019c*/ 	.word	0x00000028
        /*01a0*/ 	.short	0x0100
        /*01a2*/ 	.byte	0x04
	.zero		1


	//   ....[11]....
        /*01a4*/ 	.word	0x000006c0
        /*01a8*/ 	.word	0x000000ff
        /*01ac*/ 	.word	0x00000068
        /*01b0*/ 	.short	0x0100
        /*01b2*/ 	.byte	0x04
	.zero		1


	//   ....[12]....
        /*01b4*/ 	.word	0x000006d0
        /*01b8*/ 	.word	0x000000ff
        /*01bc*/ 	.word	0x00000030
        /*01c0*/ 	.short	0x0100
        /*01c2*/ 	.byte	0x04
	.zero		1


	//   ....[13]....
        /*01c4*/ 	.word	0x000006e0
        /*01c8*/ 	.word	0x000000ff
        /*01cc*/ 	.word	0x00000070
        /*01d0*/ 	.short	0x0100
        /*01d2*/ 	.byte	0x04
	.zero		1


	//   ....[14]....
        /*01d4*/ 	.word	0x000006f0
        /*01d8*/ 	.word	0x000000ff
        /*01dc*/ 	.word	0x00000038
        /*01e0*/ 	.short	0x0100
        /*01e2*/ 	.byte	0x04
	.zero		1


	//   ....[15]....
        /*01e4*/ 	.word	0x00000700
        /*01e8*/ 	.word	0x000000ff
        /*01ec*/ 	.word	0x00000078
        /*01f0*/ 	.short	0x0100
        /*01f2*/ 	.byte	0x04
	.zero		1


	//   ....[16]....
        /*01f4*/ 	.word	0x00000840
        /*01f8*/ 	.word	0x000000ff
        /*01fc*/ 	.word	0x00000080
        /*0200*/ 	.short	0x0100
        /*0202*/ 	.byte	0x04
	.zero		1


	//   ....[17]....
        /*0204*/ 	.word	0x00000850
        /*0208*/ 	.word	0x000000ff
        /*020c*/ 	.word	0x00000090
        /*0210*/ 	.short	0x0100
        /*0212*/ 	.byte	0x04
	.zero		1


	//   ....[18]....
        /*0214*/ 	.word	0x00000860
        /*0218*/ 	.word	0x000000ff
        /*021c*/ 	.word	0x00000088
        /*0220*/ 	.short	0x0100
        /*0222*/ 	.byte	0x04
	.zero		1


	//   ....[19]....
        /*0224*/ 	.word	0x00000870
        /*0228*/ 	.word	0x000000ff
        /*022c*/ 	.word	0x00000098
        /*0230*/ 	.short	0x0100
        /*0232*/ 	.byte	0x04
	.zero		1


	//   ....[20]....
        /*0234*/ 	.word	0x00000960
        /*0238*/ 	.word	0x000000ff
        /*023c*/ 	.word	0x000000a0
        /*0240*/ 	.short	0x0100
        /*0242*/ 	.byte	0x06
	.zero		1


	//   ....[21]....
        /*0244*/ 	.word	0x00000970
        /*0248*/ 	.word	0x000000ff
        /*024c*/ 	.word	0x000000a8
        /*0250*/ 	.short	0x0100
        /*0252*/ 	.byte	0x06
	.zero		1


	//   ....[22]....
        /*0254*/ 	.word	0x00000ab0
        /*0258*/ 	.word	0x000000ff
        /*025c*/ 	.word	0x000000b0
        /*0260*/ 	.short	0x0100
        /*0262*/ 	.byte	0x06
	.zero		1


	//   ....[23]....
        /*0264*/ 	.word	0x00000ac0
        /*0268*/ 	.word	0x000000ff
        /*026c*/ 	.word	0x000000c0
        /*0270*/ 	.short	0x0100
        /*0272*/ 	.byte	0x06
	.zero		1


	//   ....[24]....
        /*0274*/ 	.word	0x00000ad0
        /*0278*/ 	.word	0x000000ff
        /*027c*/ 	.word	0x000000b8
        /*0280*/ 	.short	0x0100
        /*0282*/ 	.byte	0x06
	.zero		1


	//   ....[25]....
        /*0284*/ 	.word	0x00000ae0
        /*0288*/ 	.word	0x000000ff
        /*028c*/ 	.word	0x000000c8
        /*0290*/ 	.short	0x0100
        /*0292*/ 	.byte	0x06
	.zero		1


	//   ....[26]....
        /*0294*/ 	.word	0x00000c10
        /*0298*/ 	.word	0x000000ff
        /*029c*/ 	.word	0x000000d0
        /*02a0*/ 	.short	0x0100
        /*02a2*/ 	.byte	0x04
	.zero		1


	//   ....[27]....
        /*02a4*/ 	.word	0x00000c20
        /*02a8*/ 	.word	0x000000ff
        /*02ac*/ 	.word	0x000000f0
        /*02b0*/ 	.short	0x0100
        /*02b2*/ 	.byte	0x04
	.zero		1


	//   ....[28]....
        /*02b4*/ 	.word	0x00000c30
        /*02b8*/ 	.word	0x000000ff
        /*02bc*/ 	.word	0x000000d8
        /*02c0*/ 	.short	0x0100
        /*02c2*/ 	.byte	0x04
	.zero		1


	//   ....[29]....
        /*02c4*/ 	.word	0x00000c40
        /*02c8*/ 	.word	0x000000ff
        /*02cc*/ 	.word	0x000000f8
        /*02d0*/ 	.short	0x0100
        /*02d2*/ 	.byte	0x04
	.zero		1


	//   ....[30]....
        /*02d4*/ 	.word	0x00000c50
        /*02d8*/ 	.word	0x000000ff
        /*02dc*/ 	.word	0x000000e0
        /*02e0*/ 	.short	0x0100
        /*02e2*/ 	.byte	0x04
	.zero		1


	//   ....[31]....
        /*02e4*/ 	.word	0x00000c60
        /*02e8*/ 	.word	0x000000ff
        /*02ec*/ 	.word	0x00000100
        /*02f0*/ 	.short	0x0100
        /*02f2*/ 	.byte	0x04
	.zero		1


	//   ....[32]....
        /*02f4*/ 	.word	0x00000c70
        /*02f8*/ 	.word	0x000000ff
        /*02fc*/ 	.word	0x000000e8
        /*0300*/ 	.short	0x0100
        /*0302*/ 	.byte	0x04
	.zero		1


	//   ....[33]....
        /*0304*/ 	.word	0x00000c80
        /*0308*/ 	.word	0x000000ff
        /*030c*/ 	.word	0x00000108
        /*0310*/ 	.short	0x0100
        /*0312*/ 	.byte	0x04
	.zero		1


	//   ....[34]....
        /*0314*/ 	.word	0x00000d70
        /*0318*/ 	.word	0x000000ff
        /*031c*/ 	.word	0x00000110
        /*0320*/ 	.short	0x0100
        /*0322*/ 	.byte	0x04
	.zero		1


	//   ....[35]....
        /*0324*/ 	.word	0x00000d80
        /*0328*/ 	.word	0x000000ff
        /*032c*/ 	.word	0x00000120
        /*0330*/ 	.short	0x0100
        /*0332*/ 	.byte	0x04
	.zero		1


	//   ....[36]....
        /*0334*/ 	.word	0x00000d90
        /*0338*/ 	.word	0x000000ff
        /*033c*/ 	.word	0x00000118
        /*0340*/ 	.short	0x0100
        /*0342*/ 	.byte	0x04
	.zero		1


	//   ....[37]....
        /*0344*/ 	.word	0x00000da0
        /*0348*/ 	.word	0x000000ff
        /*034c*/ 	.word	0x00000128
        /*0350*/ 	.short	0x0100
        /*0352*/ 	.byte	0x04
	.zero		1


	//   ....[38]....
        /*0354*/ 	.word	0x00001940
        /*0358*/ 	.word	0x00000000
        /*035c*/ 	.word	0x00000120
        /*0360*/ 	.short	0x010a
        /*0362*/ 	.byte	0xff
	.zero		1


	//   ....[39]....
        /*0364*/ 	.word	0x00001960
        /*0368*/ 	.word	0x00000000
        /*036c*/ 	.word	0x00000110
        /*0370*/ 	.short	0x0101
        /*0372*/ 	.byte	0xff
	.zero		1


	//   ....[40]....
        /*0374*/ 	.word	0x00001a20
        /*0378*/ 	.word	0x000000ff
        /*037c*/ 	.word	0x00000040
        /*0380*/ 	.short	0x010a
        /*0382*/ 	.byte	0x04
	.zero		1


	//   ....[41]....
        /*0384*/ 	.word	0x00001aa0
        /*0388*/ 	.word	0x000000ff
        /*038c*/ 	.word	0x00000040
        /*0390*/ 	.short	0x010a
        /*0392*/ 	.byte	0x21
	.zero		1


	//   ....[42]....
        /*0394*/ 	.word	0x00001c30
        /*0398*/ 	.word	0x000000ff
        /*039c*/ 	.word	0x00000040
        /*03a0*/ 	.short	0x010a
        /*03a2*/ 	.byte	0x08
	.zero		1


	//   ....[43]....
        /*03a4*/ 	.word	0x00001d50
        /*03a8*/ 	.word	0x000000ff
        /*03ac*/ 	.word	0x000000a8
        /*03b0*/ 	.short	0x0101
        /*03b2*/ 	.byte	0x07
	.zero		1


	//   ....[44]....
        /*03b4*/ 	.word	0x00001d70
        /*03b8*/ 	.word	0x000000ff
        /*03bc*/ 	.word	0x00000040
        /*03c0*/ 	.short	0x010a
        /*03c2*/ 	.byte	0x04
	.zero		1


	//   ....[45]....
        /*03c4*/ 	.word	0x00001df0
        /*03c8*/ 	.word	0x000000ff
        /*03cc*/ 	.word	0x00000040
        /*03d0*/ 	.short	0x010a
        /*03d2*/ 	.byte	0x09
	.zero		1


	//   ....[46]....
        /*03d4*/ 	.word	0x00001f90
        /*03d8*/ 	.word	0x000000ff
        /*03dc*/ 	.word	0x00000040
        /*03e0*/ 	.short	0x010a
        /*03e2*/ 	.byte	0x06
	.zero		1


	//   ....[47]....
        /*03e4*/ 	.word	0x000020c0
        /*03e8*/ 	.word	0x00000003
        /*03ec*/ 	.word	0x000000b0
        /*03f0*/ 	.short	0x010a
        /*03f2*/ 	.byte	0xff
	.zero		1


	//   ....[48]....
        /*03f4*/ 	.word	0x00002210
        /*03f8*/ 	.word	0x00000000
        /*03fc*/ 	.word	0x00000000
        /*0400*/ 	.short	0x0101
        /*0402*/ 	.byte	0xff
	.zero		1


	//   ....[49]....
        /*0404*/ 	.word	0x000027b0
        /*0408*/ 	.word	0x000000ff
        /*040c*/ 	.word	0x00000000
        /*0410*/ 	.short	0x010a
        /*0412*/ 	.byte	0x04
	.zero		1


	//   ....[50]....
        /*0414*/ 	.word	0x00002840
        /*0418*/ 	.word	0x000000ff
        /*041c*/ 	.word	0x00000000
        /*0420*/ 	.short	0x010a
        /*0422*/ 	.byte	0x05
	.zero		1


	//   ....[51]....
        /*0424*/ 	.word	0x000028d0
        /*0428*/ 	.word	0x000000ff
        /*042c*/ 	.word	0x00000000
        /*0430*/ 	.short	0x010a
        /*0432*/ 	.byte	0x05
	.zero		1


	//   ....[52]....
        /*0434*/ 	.word	0x00002960
        /*0438*/ 	.word	0x000000ff
        /*043c*/ 	.word	0x00000000
        /*0440*/ 	.short	0x010a
        /*0442*/ 	.byte	0x05
	.zero		1


	//   ....[53]....
        /*0444*/ 	.word	0x000029f0
        /*0448*/ 	.word	0x000000ff
        /*044c*/ 	.word	0x00000000
        /*0450*/ 	.short	0x010a
        /*0452*/ 	.byte	0x05
	.zero		1


	//   ....[54]....
        /*0454*/ 	.word	0x00002a80
        /*0458*/ 	.word	0x000000ff
        /*045c*/ 	.word	0x00000000
        /*0460*/ 	.short	0x010a
        /*0462*/ 	.byte	0x05
	.zero		1


	//   ....[55]....
        /*0464*/ 	.word	0x00002b10
        /*0468*/ 	.word	0x000000ff
        /*046c*/ 	.word	0x00000000
        /*0470*/ 	.short	0x010a
        /*0472*/ 	.byte	0x05
	.zero		1


	//   ....[56]....
        /*0474*/ 	.word	0x00002bb0
        /*0478*/ 	.word	0x00000000
        /*047c*/ 	.word	0x00000000
        /*0480*/ 	.short	0x010a
        /*0482*/ 	.byte	0xff
	.zero		1


	//   ....[57]....
        /*0484*/ 	.word	0x00002cf0
        /*0488*/ 	.word	0x00000002
        /*048c*/ 	.word	0x00000110
        /*0490*/ 	.short	0x010a
        /*0492*/ 	.byte	0xff
	.zero		1


	//   ....[58]....
        /*0494*/ 	.word	0x00002d50
        /*0498*/ 	.word	0x00000004
        /*049c*/ 	.word	0x00000000
        /*04a0*/ 	.short	0x0101
        /*04a2*/ 	.byte	0xff
	.zero		1


	//   ....[59]....
        /*04a4*/ 	.word	0x00002d70
        /*04a8*/ 	.word	0x000000ff
        /*04ac*/ 	.word	0x000000c0
        /*04b0*/ 	.short	0x010a
        /*04b2*/ 	.byte	0x04
	.zero		1


	//   ....[60]....
        /*04b4*/ 	.word	0x00002e90
        /*04b8*/ 	.word	0x00000002
        /*04bc*/ 	.word	0x000000b0
        /*04c0*/ 	.short	0x010a
        /*04c2*/ 	.byte	0xff
	.zero		1


	//   ....[61]....
        /*04c4*/ 	.word	0x00002fa0
        /*04c8*/ 	.word	0x00000002
        /*04cc*/ 	.word	0x00000000
        /*04d0*/ 	.short	0x0101
        /*04d2*/ 	.byte	0xff
	.zero		1


	//   ....[62]....
        /*04d4*/ 	.word	0x00003030
        /*04d8*/ 	.word	0x000000ff
        /*04dc*/ 	.word	0x000000c0
        /*04e0*/ 	.short	0x0106
        /*04e2*/ 	.byte	0x04
	.zero		1


	//   ....[63]....
        /*04e4*/ 	.word	0x00003050
        /*04e8*/ 	.word	0x000000ff
        /*04ec*/ 	.word	0x000000c0
        /*04f0*/ 	.short	0x010a
        /*04f2*/ 	.byte	0x04
	.zero		1


	//   ....[64]....
        /*04f4*/ 	.word	0x000030e0
        /*04f8*/ 	.word	0x000000ff
        /*04fc*/ 	.word	0x000000c0
        /*0500*/ 	.short	0x0106
        /*0502*/ 	.byte	0x07
	.zero		1


	//   ....[65]....
        /*0504*/ 	.word	0x00003120
        /*0508*/ 	.word	0x00000000
        /*050c*/ 	.word	0x000000c0
        /*0510*/ 	.short	0x010a
        /*0512*/ 	.byte	0xff
	.zero		1


	//   ....[66]....
        /*0514*/ 	.word	0x00003680
        /*0518*/ 	.word	0x00000000
        /*051c*/ 	.word	0x000000b0
        /*0520*/ 	.short	0x010a
        /*0522*/ 	.byte	0xff
	.zero		1


	//   ....[67]....
        /*0524*/ 	.word	0x00003780
        /*0528*/ 	.word	0x00000003
        /*052c*/ 	.word	0x00000000
        /*0530*/ 	.short	0x0101
        /*0532*/ 	.byte	0xff
	.zero		1


	//   ....[68]....
        /*0534*/ 	.word	0x00003790
        /*0538*/ 	.word	0x000000ff
        /*053c*/ 	.word	0x00000000
        /*0540*/ 	.short	0x010a
        /*0542*/ 	.byte	0x04
	.zero		1


	//   ....[69]....
        /*0544*/ 	.word	0x00003810
        /*0548*/ 	.word	0x000000ff
        /*054c*/ 	.word	0x000000f0
        /*0550*/ 	.short	0x010a
        /*0552*/ 	.byte	0x1f
	.zero		1


	//   ....[70]....
        /*0554*/ 	.word	0x000038f0
        /*0558*/ 	.word	0x000000ff
        /*055c*/ 	.word	0x00000000
        /*0560*/ 	.short	0x010a
        /*0562*/ 	.byte	0x05
	.zero		1


	//   ....[71]....
        /*0564*/ 	.word	0x00003a30
        /*0568*/ 	.word	0x000000ff
        /*056c*/ 	.word	0x00000000
        /*0570*/ 	.short	0x010a
        /*0572*/ 	.byte	0x04
	.zero		1


	//   ....[72]....
        /*0574*/ 	.word	0x00003cc0
        /*0578*/ 	.word	0x000000ff
        /*057c*/ 	.word	0x00000000
        /*0580*/ 	.short	0x010a
        /*0582*/ 	.byte	0x04
	.zero		1


	//   ....[73]....
        /*0584*/ 	.word	0x00003d50
        /*0588*/ 	.word	0x000000ff
        /*058c*/ 	.word	0x00000000
        /*0590*/ 	.short	0x010a
        /*0592*/ 	.byte	0x05
	.zero		1


	//   ....[74]....
        /*0594*/ 	.word	0x00003de0
        /*0598*/ 	.word	0x000000ff
        /*059c*/ 	.word	0x00000000
        /*05a0*/ 	.short	0x010a
        /*05a2*/ 	.byte	0x05
	.zero		1


	//   ....[75]....
        /*05a4*/ 	.word	0x00003e70
        /*05a8*/ 	.word	0x000000ff
        /*05ac*/ 	.word	0x00000000
        /*05b0*/ 	.short	0x010a
        /*05b2*/ 	.byte	0x04
	.zero		1


	//   ....[76]....
        /*05b4*/ 	.word	0x00004390
        /*05b8*/ 	.word	0x00000008
        /*05bc*/ 	.word	0x000000b0
        /*05c0*/ 	.short	0x010a
        /*05c2*/ 	.byte	0xff
	.zero		1


	//   ....[77]....
        /*05c4*/ 	.word	0x00004500
        /*05c8*/ 	.word	0x00000000
        /*05cc*/ 	.word	0x00000000
        /*05d0*/ 	.short	0x0101
        /*05d2*/ 	.byte	0xff
	.zero		1


	//   ....[78]....
        /*05d4*/ 	.word	0x000049e0
        /*05d8*/ 	.word	0x000000ff
        /*05dc*/ 	.word	0x000000a8
        /*05e0*/ 	.short	0x010a
        /*05e2*/ 	.byte	0x15
	.zero		1


	//   ....[79]....
        /*05e4*/ 	.word	0x00004b70
        /*05e8*/ 	.word	0x000000ff
        /*05ec*/ 	.word	0x00000090
        /*05f0*/ 	.short	0x010a
        /*05f2*/ 	.byte	0x15
	.zero		1


	//   ....[80]....
        /*05f4*/ 	.word	0x00004ce0
        /*05f8*/ 	.word	0x000000ff
        /*05fc*/ 	.word	0x00000080
        /*0600*/ 	.short	0x010b
        /*0602*/ 	.byte	0x15
	.zero		1


	//   ....[81]....
        /*0604*/ 	.word	0x00004cf0
        /*0608*/ 	.word	0x000000ff
        /*060c*/ 	.word	0x00000000
        /*0610*/ 	.short	0x0101
        /*0612*/ 	.byte	0x27
	.zero		1


	//   ....[82]....
        /*0614*/ 	.word	0x00004d00
        /*0618*/ 	.word	0x000000ff
        /*061c*/ 	.word	0x00000098
        /*0620*/ 	.short	0x010a
        /*0622*/ 	.byte	0x15
	.zero		1


	//   ....[83]....
        /*0624*/ 	.word	0x00004ee0
        /*0628*/ 	.word	0x000000ff
        /*062c*/ 	.word	0x00000088
        /*0630*/ 	.short	0x010b
        /*0632*/ 	.byte	0x15
	.zero		1


	//   ....[84]....
        /*0634*/ 	.word	0x00004ef0
        /*0638*/ 	.word	0x000000ff
        /*063c*/ 	.word	0x00000000
        /*0640*/ 	.short	0x0101
        /*0642*/ 	.byte	0x26
	.zero		1


	//   ....[85]....
        /*0644*/ 	.word	0x00004f20
        /*0648*/ 	.word	0x000000ff
        /*064c*/ 	.word	0x00000090
        /*0650*/ 	.short	0x010a
        /*0652*/ 	.byte	0x15
	.zero		1


	//   ....[86]....
        /*0654*/ 	.word	0x00004f60
        /*0658*/ 	.word	0x00000000
        /*065c*/ 	.word	0x00000098
        /*0660*/ 	.short	0x010a
        /*0662*/ 	.byte	0xff
	.zero		1


	//   ....[87]....
        /*0664*/ 	.word	0x00005290
        /*0668*/ 	.word	0x00000003
        /*066c*/ 	.word	0x000000b0
        /*0670*/ 	.short	0x010a
        /*0672*/ 	.byte	0xff
	.zero		1


	//   ....[88]....
        /*0674*/ 	.word	0x00005410
        /*0678*/ 	.word	0x00000000
        /*067c*/ 	.word	0x00000000
        /*0680*/ 	.short	0x0101
        /*0682*/ 	.byte	0xff
	.zero		1


	//   ....[89]....
        /*0684*/ 	.word	0x00005f50
        /*0688*/ 	.word	0x00000002
        /*068c*/ 	.word	0x00000080
        /*0690*/ 	.short	0x010a
        /*0692*/ 	.byte	0xff
	.zero		1


	//   ....[90]....
        /*0694*/ 	.word	0x00005fc0
        /*0698*/ 	.word	0x00000064
        /*069c*/ 	.word	0x000000d0
        /*06a0*/ 	.short	0x010a
        /*06a2*/ 	.byte	0xff
	.zero		1


	//   ....[91]....
        /*06a4*/ 	.word	0x000060b0
        /*06a8*/ 	.word	0x00000002
        /*06ac*/ 	.word	0x00000080
        /*06b0*/ 	.short	0x010a
        /*06b2*/ 	.byte	0xff
	.zero		1


	//   ....[92]....
        /*06b4*/ 	.word	0x000061c0
        /*06b8*/ 	.word	0x00000000
        /*06bc*/ 	.word	0x00000000
        /*06c0*/ 	.short	0x0101
        /*06c2*/ 	.byte	0xff
	.zero		1


	//   ....[93]....
        /*06c4*/ 	.word	0x00006240
        /*06c8*/ 	.word	0x00000064
        /*06cc*/ 	.word	0x000000d0
        /*06d0*/ 	.short	0x010a
        /*06d2*/ 	.byte	0xff
	.zero		1


	//   ....[94]....
        /*06d4*/ 	.word	0x00006d90
        /*06d8*/ 	.word	0x0000006d
        /*06dc*/ 	.word	0x00000080
        /*06e0*/ 	.short	0x010a
        /*06e2*/ 	.byte	0xff
	.zero		1


	//   ....[95]....
        /*06e4*/ 	.word	0x00006e60
        /*06e8*/ 	.word	0x0000006d
        /*06ec*/ 	.word	0x00000080
        /*06f0*/ 	.short	0x010a
        /*06f2*/ 	.byte	0xff
	.zero		1


	//   ....[96]....
        /*06f4*/ 	.word	0x00006f70
        /*06f8*/ 	.word	0x00000000
        /*06fc*/ 	.word	0x00000000
        /*0700*/ 	.short	0x0101
        /*0702*/ 	.byte	0xff
	.zero		1


	//   ....[97]....
        /*0704*/ 	.word	0x00007400
        /*0708*/ 	.word	0x000000ff
        /*070c*/ 	.word	0x00000000
        /*0710*/ 	.short	0x0101
        /*0712*/ 	.byte	0x04
	.zero		1


	//   ....[98]....
        /*0714*/ 	.word	0x00007c10
        /*0718*/ 	.word	0x00000000
        /*071c*/ 	.word	0x00000120
        /*0720*/ 	.short	0x010a
        /*0722*/ 	.byte	0xff
	.zero		1


	//   ....[99]....
        /*0724*/ 	.word	0x00007c70
        /*0728*/ 	.word	0x00000000
        /*072c*/ 	.word	0x00000040
        /*0730*/ 	.short	0x010a
        /*0732*/ 	.byte	0xff
	.zero		1


	//   ....[100]....
        /*0734*/ 	.word	0x00007cd0
        /*0738*/ 	.word	0x00000000
        /*073c*/ 	.word	0x00000040
        /*0740*/ 	.short	0x010a
        /*0742*/ 	.byte	0xff
	.zero		1


	//   ....[101]....
        /*0744*/ 	.word	0x00007d20
        /*0748*/ 	.word	0x00000003
        /*074c*/ 	.word	0x000000b0
        /*0750*/ 	.short	0x010a
        /*0752*/ 	.byte	0xff
	.zero		1


	//   ....[102]....
        /*0754*/ 	.word	0x00007d80
        /*0758*/ 	.word	0x00000000
        /*075c*/ 	.word	0x00000000
        /*0760*/ 	.short	0x010a
        /*0762*/ 	.byte	0xff
	.zero		1


	//   ....[103]....
        /*0764*/ 	.word	0x00007de0
        /*0768*/ 	.word	0x00000000
        /*076c*/ 	.word	0x00000000
        /*0770*/ 	.short	0x010a
        /*0772*/ 	.byte	0xff
	.zero		1


	//   ....[104]....
        /*0774*/ 	.word	0x00007e40
        /*0778*/ 	.word	0x00000000
        /*077c*/ 	.word	0x00000000
        /*0780*/ 	.short	0x010a
        /*0782*/ 	.byte	0xff
	.zero		1


	//   ....[105]....
        /*0784*/ 	.word	0x00007ea0
        /*0788*/ 	.word	0x00000000
        /*078c*/ 	.word	0x00000000
        /*0790*/ 	.short	0x010a
        /*0792*/ 	.byte	0xff
	.zero		1


	//   ....[106]....
        /*0794*/ 	.word	0x00007f00
        /*0798*/ 	.word	0x00000000
        /*079c*/ 	.word	0x00000000
        /*07a0*/ 	.short	0x010a
        /*07a2*/ 	.byte	0xff
	.zero		1


	//   ....[107]....
        /*07a4*/ 	.word	0x00007f60
        /*07a8*/ 	.word	0x00000000
        /*07ac*/ 	.word	0x00000000
        /*07b0*/ 	.short	0x010a
        /*07b2*/ 	.byte	0xff
	.zero		1


	//   ....[108]....
        /*07b4*/ 	.word	0x00007fc0
        /*07b8*/ 	.word	0x00000000
        /*07bc*/ 	.word	0x00000000
        /*07c0*/ 	.short	0x010a
        /*07c2*/ 	.byte	0xff
	.zero		1


	//   ....[109]....
        /*07c4*/ 	.word	0x00008010
        /*07c8*/ 	.word	0x00000002
        /*07cc*/ 	.word	0x00000110
        /*07d0*/ 	.short	0x010a
        /*07d2*/ 	.byte	0xff
	.zero		1


	//   ....[110]....
        /*07d4*/ 	.word	0x00008070
        /*07d8*/ 	.word	0x00000002
        /*07dc*/ 	.word	0x000000c0
        /*07e0*/ 	.short	0x010a
        /*07e2*/ 	.byte	0xff
	.zero		1


	//   ....[111]....
        /*07e4*/ 	.word	0x000080c0
        /*07e8*/ 	.word	0x00000002
        /*07ec*/ 	.word	0x000000b0
        /*07f0*/ 	.short	0x010a
        /*07f2*/ 	.byte	0xff
	.zero		1


	//   ....[112]....
        /*07f4*/ 	.word	0x00008120
        /*07f8*/ 	.word	0x00000000
        /*07fc*/ 	.word	0x000000c0
        /*0800*/ 	.short	0x010a
        /*0802*/ 	.byte	0xff
	.zero		1


	//   ....[113]....
        /*0804*/ 	.word	0x00008170
        /*0808*/ 	.word	0x00000000
        /*080c*/ 	.word	0x000000b0
        /*0810*/ 	.short	0x010a
        /*0812*/ 	.byte	0xff
	.zero		1


	//   ....[114]....
        /*0814*/ 	.word	0x000081d0
        /*0818*/ 	.word	0x00000003
        /*081c*/ 	.word	0x000000f0
        /*0820*/ 	.short	0x010a
        /*0822*/ 	.byte	0xff
	.zero		1


	//   ....[115]....
        /*0824*/ 	.word	0x00008230
        /*0828*/ 	.word	0x00000000
        /*082c*/ 	.word	0x00000000
        /*0830*/ 	.short	0x010a
        /*0832*/ 	.byte	0xff
	.zero		1


	//   ....[116]....
        /*0834*/ 	.word	0x00008290
        /*0838*/ 	.word	0x00000000
        /*083c*/ 	.word	0x00000000
        /*0840*/ 	.short	0x010a
        /*0842*/ 	.byte	0xff
	.zero		1


	//   ....[117]....
        /*0844*/ 	.word	0x000082f0
        /*0848*/ 	.word	0x00000000
        /*084c*/ 	.word	0x00000000
        /*0850*/ 	.short	0x010a
        /*0852*/ 	.byte	0xff
	.zero		1


	//   ....[118]....
        /*0854*/ 	.word	0x00008350
        /*0858*/ 	.word	0x00000000
        /*085c*/ 	.word	0x00000000
        /*0860*/ 	.short	0x010a
        /*0862*/ 	.byte	0xff
	.zero		1


	//   ....[119]....
        /*0864*/ 	.word	0x000083b0
        /*0868*/ 	.word	0x00000000
        /*086c*/ 	.word	0x00000000
        /*0870*/ 	.short	0x010a
        /*0872*/ 	.byte	0xff
	.zero		1


	//   ....[120]....
        /*0874*/ 	.word	0x00008400
        /*0878*/ 	.word	0x00000008
        /*087c*/ 	.word	0x000000b0
        /*0880*/ 	.short	0x010a
        /*0882*/ 	.byte	0xff
	.zero		1


	//   ....[121]....
        /*0884*/ 	.word	0x00008460
        /*0888*/ 	.word	0x00000000
        /*088c*/ 	.word	0x000000a8
        /*0890*/ 	.short	0x010a
        /*0892*/ 	.byte	0xff
	.zero		1


	//   ....[122]....
        /*0894*/ 	.word	0x000084c0
        /*0898*/ 	.word	0x00000005
        /*089c*/ 	.word	0x00000090
        /*08a0*/ 	.short	0x010a
        /*08a2*/ 	.byte	0xff
	.zero		1


	//   ....[123]....
        /*08a4*/ 	.word	0x00008520
        /*08a8*/ 	.word	0x00000005
        /*08ac*/ 	.word	0x00000098
        /*08b0*/ 	.short	0x010a
        /*08b2*/ 	.byte	0xff
	.zero		1


	//   ....[124]....
        /*08b4*/ 	.word	0x00008580
        /*08b8*/ 	.word	0x00000000
        /*08bc*/ 	.word	0x00000090
        /*08c0*/ 	.short	0x010a
        /*08c2*/ 	.byte	0xff
	.zero		1


	//   ....[125]....
        /*08c4*/ 	.word	0x000085d0
        /*08c8*/ 	.word	0x00000003
        /*08cc*/ 	.word	0x000000b0
        /*08d0*/ 	.short	0x010a
        /*08d2*/ 	.byte	0xff
	.zero		1


	//   ....[126]....
        /*08d4*/ 	.word	0x00008620
        /*08d8*/ 	.word	0x00000002
        /*08dc*/ 	.word	0x00000080
        /*08e0*/ 	.short	0x010a
        /*08e2*/ 	.byte	0xff
	.zero		1


	//   ....[127]....
        /*08e4*/ 	.word	0x00008670
        /*08e8*/ 	.word	0x00000064
        /*08ec*/ 	.word	0x000000d0
        /*08f0*/ 	.short	0x010a
        /*08f2*/ 	.byte	0xff
	.zero		1


	//   ....[128]....
        /*08f4*/ 	.word	0x000086c0
        /*08f8*/ 	.word	0x0000006d
        /*08fc*/ 	.word	0x00000080
        /*0900*/ 	.short	0x010a
        /*0902*/ 	.byte	0xff
	.zero		1


	//----- nvinfo : EIATTR_NUM_MBARRIERS
	.align		4
.L_47:
        /*0904*/ 	.byte	0x03, 0x38
        /*0906*/ 	.short	0x0026


	//----- nvinfo : EIATTR_EXIT_INSTR_OFFSETS
	.align		4
        /*0908*/ 	.byte	0x04, 0x1c
        /*090a*/ 	.short	(.L_49 - .L_48)


	//   ....[0]....
.L_48:
        /*090c*/ 	.word	0x00002be0


	//   ....[1]....
        /*0910*/ 	.word	0x000030f0


	//   ....[2]....
        /*0914*/ 	.word	0x00003150


	//   ....[3]....
        /*0918*/ 	.word	0x000040d0


	//   ....[4]....
        /*091c*/ 	.word	0x00004f90


	//   ....[5]....
        /*0920*/ 	.word	0x00004fd0


	//   ....[6]....
        /*0924*/ 	.word	0x00007c00


	//----- nvinfo : EIATTR_MAX_THREADS
	.align		4
.L_49:
        /*0928*/ 	.byte	0x04, 0x05
        /*092a*/ 	.short	(.L_51 - .L_50)
.L_50:
        /*092c*/ 	.word	0x00000100
        /*0930*/ 	.word	0x00000001
        /*0934*/ 	.word	0x00000001


	//----- nvinfo : EIATTR_CRS_STACK_SIZE
	.align		4
.L_51:
        /*0938*/ 	.byte	0x04, 0x1e
        /*093a*/ 	.short	(.L_53 - .L_52)
.L_52:
        /*093c*/ 	.word	0x00000000


	//----- nvinfo : EIATTR_CBANK_PARAM_SIZE
	.align		4
.L_53:
        /*0940*/ 	.byte	0x03, 0x19
        /*0942*/ 	.short	0x0800


	//----- nvinfo : EIATTR_PARAM_CBANK
	.align		4
        /*0944*/ 	.byte	0x04, 0x0a
        /*0946*/ 	.short	(.L_55 - .L_54)
	.align		4
.L_54:
        /*0948*/ 	.word	index@(.nv.constant0._ZN7cutlass13device_kernelINS_4gemm6kernel13GemmUniversalIN4cute5tupleIJiiiiEEENS1_10collective13CollectiveMmaINS1_35MainloopSm100TmaUmmaWarpSpecializedILi8ELi2ELi4ENS5_IJNS4_1CILi4EEENSA_ILi1EEESC_EEEEENS5_IJNSA_ILi64EEENSA_ILi128EEESG_EEENS_12float_e4m3_tENS5_IJlSC_lEEESI_SJ_NS4_8TiledMMAINS4_8MMA_AtomIJNS4_10MMA_TraitsINS4_19SM100_MMA_F8F6F4_SSEJSI_SI_fSF_SG_NS4_17integral_constantINS4_4UMMA5MajorELSQ_0EEESR_NSO_INSP_7ScaleInELSS_0EEEST_EEEEEENS4_6LayoutINS5_IJSC_SC_SC_EEENS5_IJNSA_ILi0EEESY_SY_EEEEENS5_IJNS4_10UnderscoreES11_S11_EEEEENS4_13SM90_TMA_LOADENS4_14ComposedLayoutINS4_7SwizzleILi3ELi4ELi3EEENS4_18smem_ptr_flag_bitsILi8EEENSW_INS5_IJNSA_ILi8EEESG_EEENS5_IJSG_SC_EEEEEEEvNS4_8identityENS4_23SM90_TMA_LOAD_MULTICASTES1E_vS1F_EENS_8epilogue10collective18CollectiveEpilogueINS1I_23Sm100TmaWarpSpecializedILi2ELi2ELi32ELb0ELb0EEEJSH_NS5_IJNSW_ISF_SC_EES1N_EEESI_SJ_SI_SJ_NS1I_6fusion15FusionCallbacksIS1M_NS1P_17LinearCombinationISI_fSI_fLNS_15FloatRoundStyleE2EEESH_S1O_JEEENS4_5SM1004TMEM4LOAD26SM100_TMEM_LOAD_16dp32b32xES14_NS15_INS16_ILi2ELi4ELi3EEES19_NSW_INS5_IJS1A_SF_EEENS5_IJSF_SC_EEEEEEENS4_39AutoVectorizingCopyWithAssumedAlignmentILi128EEENS4_14SM90_TMA_STOREES23_S25_S25_EEEvvEEEEvNT_6ParamsE)
        /*094c*/ 	.short	0x0380
        /*094e*/ 	.short	0x0800


	//----- nvinfo : EIATTR_SW_WAR
	.align		4
.L_55:
        /*0950*/ 	.byte	0x04, 0x36
        /*0952*/ 	.short	(.L_57 - .L_56)
.L_56:
        /*0954*/ 	.word	0x00000008
.L_57:


//--------------------- .nv.callgraph             --------------------------
	.section	.nv.callgraph,"",@"SHT_CUDA_CALLGRAPH"
	.align	4
	.sectionentsize	8
	.align		4
        /*0000*/ 	.word	0x00000000
	.align		4
        /*0004*/ 	.word	0xffffffff
	.align		4
        /*0008*/ 	.word	index@(_ZN7cutlass13device_kernelINS_4gemm6kernel13GemmUniversalIN4cute5tupleIJiiiiEEENS1_10collective13CollectiveMmaINS1_35MainloopSm100TmaUmmaWarpSpecializedILi8ELi2ELi4ENS5_IJNS4_1CILi4EEENSA_ILi1EEESC_EEEEENS5_IJNSA_ILi64EEENSA_ILi128EEESG_EEENS_12float_e4m3_tENS5_IJlSC_lEEESI_SJ_NS4_8TiledMMAINS4_8MMA_AtomIJNS4_10MMA_TraitsINS4_19SM100_MMA_F8F6F4_SSEJSI_SI_fSF_SG_NS4_17integral_constantINS4_4UMMA5MajorELSQ_0EEESR_NSO_INSP_7ScaleInELSS_0EEEST_EEEEEENS4_6LayoutINS5_IJSC_SC_SC_EEENS5_IJNSA_ILi0EEESY_SY_EEEEENS5_IJNS4_10UnderscoreES11_S11_EEEEENS4_13SM90_TMA_LOADENS4_14ComposedLayoutINS4_7SwizzleILi3ELi4ELi3EEENS4_18smem_ptr_flag_bitsILi8EEENSW_INS5_IJNSA_ILi8EEESG_EEENS5_IJSG_SC_EEEEEEEvNS4_8identityENS4_23SM90_TMA_LOAD_MULTICASTES1E_vS1F_EENS_8epilogue10collective18CollectiveEpilogueINS1I_23Sm100TmaWarpSpecializedILi2ELi2ELi32ELb0ELb0EEEJSH_NS5_IJNSW_ISF_SC_EES1N_EEESI_SJ_SI_SJ_NS1I_6fusion15FusionCallbacksIS1M_NS1P_17LinearCombinationISI_fSI_fLNS_15FloatRoundStyleE2EEESH_S1O_JEEENS4_5SM1004TMEM4LOAD26SM100_TMEM_LOAD_16dp32b32xES14_NS15_INS16_ILi2ELi4ELi3EEES19_NSW_INS5_IJS1A_SF_EEENS5_IJSF_SC_EEEEEEENS4_39AutoVectorizingCopyWithAssumedAlignmentILi128EEENS4_14SM90_TMA_STOREES23_S25_S25_EEEvvEEEEvNT_6ParamsE)
	.align		4
        /*000c*/ 	.word	index@(__assertfail)
	.align		4
        /*0010*/ 	.word	0x00000000
	.align		4
        /*0014*/ 	.word	0xfffffffe
	.align		4
        /*0018*/ 	.word	0x00000000
	.align		4
        /*001c*/ 	.word	0xfffffffd
	.align		4
        /*0020*/ 	.word	0x00000000
	.align		4
        /*0024*/ 	.word	0xfffffffc


//--------------------- .nv.constant4             --------------------------
	.section	.nv.constant4,"a",@progbits
	.align	8
	.align		8
.nv.constant4:
        /*0000*/ 	.dword	__assertfail
	.align		8
        /*0008*/ 	.dword	__unnamed_1
	.align		8
        /*0010*/ 	.dword	__unnamed_2
	.align		8
        /*0018*/ 	.dword	_ZN40_INTERNAL_2ce0d779_4_k_cu_9d4fe0ff_300244cuda3std3__45__cpo5beginE
	.align		8
        /*0020*/ 	.dword	_ZN40_INTERNAL_2ce0d779_4_k_cu_9d4fe0ff_300244cuda3std3__45__cpo3endE
	.align		8
        /*0028*/ 	.dword	_ZN40_INTERNAL_2ce0d779_4_k_cu_9d4fe0ff_300244cuda3std3__45__cpo6cbeginE
	.align		8
        /*0030*/ 	.dword	_ZN40_INTERNAL_2ce0d779_4_k_cu_9d4fe0ff_300244cuda3std3__45__cpo4cendE
	.align		8
        /*0038*/ 	.dword	_ZN40_INTERNAL_2ce0d779_4_k_cu_9d4fe0ff_300244cuda3std3__442_GLOBAL__N__2ce0d779_4_k_cu_9d4fe0ff_300246ignoreE
	.align		8
        /*0040*/ 	.dword	_ZN40_INTERNAL_2ce0d779_4_k_cu_9d4fe0ff_300244cuda3std3__419piecewise_constructE
	.align		8
        /*0048*/ 	.dword	_ZN40_INTERNAL_2ce0d779_4_k_cu_9d4fe0ff_300244cuda3std3__48in_placeE
	.align		8
        /*0050*/ 	.dword	_ZN40_INTERNAL_2ce0d779_4_k_cu_9d4fe0ff_300244cuda3std6ranges3__45__cpo4swapE
	.align		8
        /*0058*/ 	.dword	_ZN40_INTERNAL_2ce0d779_4_k_cu_9d4fe0ff_300244cuda3std6ranges3__45__cpo9iter_moveE
	.align		8
        /*0060*/ 	.dword	_ZN40_INTERNAL_2ce0d779_4_k_cu_9d4fe0ff_300244cute7productE
	.align		8
        /*0068*/ 	.dword	_ZN40_INTERNAL_2ce0d779_4_k_cu_9d4fe0ff_300244cute1_E
	.align		8
        /*0070*/ 	.dword	$str$25
	.align		8
        /*0078*/ 	.dword	$str$26
	.align		8
        /*0080*/ 	.dword	$str$27
	.align		8
        /*0088*/ 	.dword	$str$28


//--------------------- .text._ZN7cutlass13device_kernelINS_4gemm6kernel13GemmUniversalIN4cute5tupleIJiiiiEEENS1_10collective13CollectiveMmaINS1_35MainloopSm100TmaUmmaWarpSpecializedILi8ELi2ELi4ENS5_IJNS4_1CILi4EEENSA_ILi1EEESC_EEEEENS5_IJNSA_ILi64EEENSA_ILi128EEESG_EEENS_12float_e4m3_tENS5_IJlSC_lEEESI_SJ_NS4_8TiledMMAINS4_8MMA_AtomIJNS4_10MMA_TraitsINS4_19SM100_MMA_F8F6F4_SSEJSI_SI_fSF_SG_NS4_17integral_constantINS4_4UMMA5MajorELSQ_0EEESR_NSO_INSP_7ScaleInELSS_0EEEST_EEEEEENS4_6LayoutINS5_IJSC_SC_SC_EEENS5_IJNSA_ILi0EEESY_SY_EEEEENS5_IJNS4_10UnderscoreES11_S11_EEEEENS4_13SM90_TMA_LOADENS4_14ComposedLayoutINS4_7SwizzleILi3ELi4ELi3EEENS4_18smem_ptr_flag_bitsILi8EEENSW_INS5_IJNSA_ILi8EEESG_EEENS5_IJSG_SC_EEEEEEEvNS4_8identityENS4_23SM90_TMA_LOAD_MULTICASTES1E_vS1F_EENS_8epilogue10collective18CollectiveEpilogueINS1I_23Sm100TmaWarpSpecializedILi2ELi2ELi32ELb0ELb0EEEJSH_NS5_IJNSW_ISF_SC_EES1N_EEESI_SJ_SI_SJ_NS1I_6fusion15FusionCallbacksIS1M_NS1P_17LinearCombinationISI_fSI_fLNS_15FloatRoundStyleE2EEESH_S1O_JEEENS4_5SM1004TMEM4LOAD26SM100_TMEM_LOAD_16dp32b32xES14_NS15_INS16_ILi2ELi4ELi3EEES19_NSW_INS5_IJS1A_SF_EEENS5_IJSF_SC_EEEEEEENS4_39AutoVectorizingCopyWithAssumedAlignmentILi128EEENS4_14SM90_TMA_STOREES23_S25_S25_EEEvvEEEEvNT_6ParamsE --------------------------
	.section	.text._ZN7cutlass13device_kernelINS_4gemm6kernel13GemmUniversalIN4cute5tupleIJiiiiEEENS1_10collective13CollectiveMmaINS1_35MainloopSm100TmaUmmaWarpSpecializedILi8ELi2ELi4ENS5_IJNS4_1CILi4EEENSA_ILi1EEESC_EEEEENS5_IJNSA_ILi64EEENSA_ILi128EEESG_EEENS_12float_e4m3_tENS5_IJlSC_lEEESI_SJ_NS4_8TiledMMAINS4_8MMA_AtomIJNS4_10MMA_TraitsINS4_19SM100_MMA_F8F6F4_SSEJSI_SI_fSF_SG_NS4_17integral_constantINS4_4UMMA5MajorELSQ_0EEESR_NSO_INSP_7ScaleInELSS_0EEEST_EEEEEENS4_6LayoutINS5_IJSC_SC_SC_EEENS5_IJNSA_ILi0EEESY_SY_EEEEENS5_IJNS4_10UnderscoreES11_S11_EEEEENS4_13SM90_TMA_LOADENS4_14ComposedLayoutINS4_7SwizzleILi3ELi4ELi3EEENS4_18smem_ptr_flag_bitsILi8EEENSW_INS5_IJNSA_ILi8EEESG_EEENS5_IJSG_SC_EEEEEEEvNS4_8identityENS4_23SM90_TMA_LOAD_MULTICASTES1E_vS1F_EENS_8epilogue10collective18CollectiveEpilogueINS1I_23Sm100TmaWarpSpecializedILi2ELi2ELi32ELb0ELb0EEEJSH_NS5_IJNSW_ISF_SC_EES1N_EEESI_SJ_SI_SJ_NS1I_6fusion15FusionCallbacksIS1M_NS1P_17LinearCombinationISI_fSI_fLNS_15FloatRoundStyleE2EEESH_S1O_JEEENS4_5SM1004TMEM4LOAD26SM100_TMEM_LOAD_16dp32b32xES14_NS15_INS16_ILi2ELi4ELi3EEES19_NSW_INS5_IJS1A_SF_EEENS5_IJSF_SC_EEEEEEENS4_39AutoVectorizingCopyWithAssumedAlignmentILi128EEENS4_14SM90_TMA_STOREES23_S25_S25_EEEvvEEEEvNT_6ParamsE,"ax",@progbits
	.align	128
.text._ZN7cutlass13device_kernelINS_4gemm6kernel13GemmUniversalIN4cute5tupleIJiiiiEEENS1_10collective13CollectiveMmaINS1_35MainloopSm100TmaUmmaWarpSpecializedILi8ELi2ELi4ENS5_IJNS4_1CILi4EEENSA_ILi1EEESC_EEEEENS5_IJNSA_ILi64EEENSA_ILi128EEESG_EEENS_12float_e4m3_tENS5_IJlSC_lEEESI_SJ_NS4_8TiledMMAINS4_8MMA_AtomIJNS4_10MMA_TraitsINS4_19SM100_MMA_F8F6F4_SSEJSI_SI_fSF_SG_NS4_17integral_constantINS4_4UMMA5MajorELSQ_0EEESR_NSO_INSP_7ScaleInELSS_0EEEST_EEEEEENS4_6LayoutINS5_IJSC_SC_SC_EEENS5_IJNSA_ILi0EEESY_SY_EEEEENS5_IJNS4_10UnderscoreES11_S11_EEEEENS4_13SM90_TMA_LOADENS4_14ComposedLayoutINS4_7SwizzleILi3ELi4ELi3EEENS4_18smem_ptr_flag_bitsILi8EEENSW_INS5_IJNSA_ILi8EEESG_EEENS5_IJSG_SC_EEEEEEEvNS4_8identityENS4_23SM90_TMA_LOAD_MULTICASTES1E_vS1F_EENS_8epilogue10collective18CollectiveEpilogueINS1I_23Sm100TmaWarpSpecializedILi2ELi2ELi32ELb0ELb0EEEJSH_NS5_IJNSW_ISF_SC_EES1N_EEESI_SJ_SI_SJ_NS1I_6fusion15FusionCallbacksIS1M_NS1P_17LinearCombinationISI_fSI_fLNS_15FloatRoundStyleE2EEESH_S1O_JEEENS4_5SM1004TMEM4LOAD26SM100_TMEM_LOAD_16dp32b32xES14_NS15_INS16_ILi2ELi4ELi3EEES19_NSW_INS5_IJS1A_SF_EEENS5_IJSF_SC_EEEEEEENS4_39AutoVectorizingCopyWithAssumedAlignmentILi128EEENS4_14SM90_TMA_STOREES23_S25_S25_EEEvvEEEEvNT_6ParamsE:
        .type           _ZN7cutlass13device_kernelINS_4gemm6kernel13GemmUniversalIN4cute5tupleIJiiiiEEENS1_10collective13CollectiveMmaINS1_35MainloopSm100TmaUmmaWarpSpecializedILi8ELi2ELi4ENS5_IJNS4_1CILi4EEENSA_ILi1EEESC_EEEEENS5_IJNSA_ILi64EEENSA_ILi128EEESG_EEENS_12float_e4m3_tENS5_IJlSC_lEEESI_SJ_NS4_8TiledMMAINS4_8MMA_AtomIJNS4_10MMA_TraitsINS4_19SM100_MMA_F8F6F4_SSEJSI_SI_fSF_SG_NS4_17integral_constantINS4_4UMMA5MajorELSQ_0EEESR_NSO_INSP_7ScaleInELSS_0EEEST_EEEEEENS4_6LayoutINS5_IJSC_SC_SC_EEENS5_IJNSA_ILi0EEESY_SY_EEEEENS5_IJNS4_10UnderscoreES11_S11_EEEEENS4_13SM90_TMA_LOADENS4_14ComposedLayoutINS4_7SwizzleILi3ELi4ELi3EEENS4_18smem_ptr_flag_bitsILi8EEENSW_INS5_IJNSA_ILi8EEESG_EEENS5_IJSG_SC_EEEEEEEvNS4_8identityENS4_23SM90_TMA_LOAD_MULTICASTES1E_vS1F_EENS_8epilogue10collective18CollectiveEpilogueINS1I_23Sm100TmaWarpSpecializedILi2ELi2ELi32ELb0ELb0EEEJSH_NS5_IJNSW_ISF_SC_EES1N_EEESI_SJ_SI_SJ_NS1I_6fusion15FusionCallbacksIS1M_NS1P_17LinearCombinationISI_fSI_fLNS_15FloatRoundStyleE2EEESH_S1O_JEEENS4_5SM1004TMEM4LOAD26SM100_TMEM_LOAD_16dp32b32xES14_NS15_INS16_ILi2ELi4ELi3EEES19_NSW_INS5_IJS1A_SF_EEENS5_IJSF_SC_EEEEEEENS4_39AutoVectorizingCopyWithAssumedAlignmentILi128EEENS4_14SM90_TMA_STOREES23_S25_S25_EEEvvEEEEvNT_6ParamsE,@function
        .size           _ZN7cutlass13device_kernelINS_4gemm6kernel13GemmUniversalIN4cute5tupleIJiiiiEEENS1_10collective13CollectiveMmaINS1_35MainloopSm100TmaUmmaWarpSpecializedILi8ELi2ELi4ENS5_IJNS4_1CILi4EEENSA_ILi1EEESC_EEEEENS5_IJNSA_ILi64EEENSA_ILi128EEESG_EEENS_12float_e4m3_tENS5_IJlSC_lEEESI_SJ_NS4_8TiledMMAINS4_8MMA_AtomIJNS4_10MMA_TraitsINS4_19SM100_MMA_F8F6F4_SSEJSI_SI_fSF_SG_NS4_17integral_constantINS4_4UMMA5MajorELSQ_0EEESR_NSO_INSP_7ScaleInELSS_0EEEST_EEEEEENS4_6LayoutINS5_IJSC_SC_SC_EEENS5_IJNSA_ILi0EEESY_SY_EEEEENS5_IJNS4_10UnderscoreES11_S11_EEEEENS4_13SM90_TMA_LOADENS4_14ComposedLayoutINS4_7SwizzleILi3ELi4ELi3EEENS4_18smem_ptr_flag_bitsILi8EEENSW_INS5_IJNSA_ILi8EEESG_EEENS5_IJSG_SC_EEEEEEEvNS4_8identityENS4_23SM90_TMA_LOAD_MULTICASTES1E_vS1F_EENS_8epilogue10collective18CollectiveEpilogueINS1I_23Sm100TmaWarpSpecializedILi2ELi2ELi32ELb0ELb0EEEJSH_NS5_IJNSW_ISF_SC_EES1N_EEESI_SJ_SI_SJ_NS1I_6fusion15FusionCallbacksIS1M_NS1P_17LinearCombinationISI_fSI_fLNS_15FloatRoundStyleE2EEESH_S1O_JEEENS4_5SM1004TMEM4LOAD26SM100_TMEM_LOAD_16dp32b32xES14_NS15_INS16_ILi2ELi4ELi3EEES19_NSW_INS5_IJS1A_SF_EEENS5_IJSF_SC_EEEEEEENS4_39AutoVectorizingCopyWithAssumedAlignmentILi128EEENS4_14SM90_TMA_STOREES23_S25_S25_EEEvvEEEEvNT_6ParamsE,(.L_x_162 - _ZN7cutlass13device_kernelINS_4gemm6kernel13GemmUniversalIN4cute5tupleIJiiiiEEENS1_10collective13CollectiveMmaINS1_35MainloopSm100TmaUmmaWarpSpecializedILi8ELi2ELi4ENS5_IJNS4_1CILi4EEENSA_ILi1EEESC_EEEEENS5_IJNSA_ILi64EEENSA_ILi128EEESG_EEENS_12float_e4m3_tENS5_IJlSC_lEEESI_SJ_NS4_8TiledMMAINS4_8MMA_AtomIJNS4_10MMA_TraitsINS4_19SM100_MMA_F8F6F4_SSEJSI_SI_fSF_SG_NS4_17integral_constantINS4_4UMMA5MajorELSQ_0EEESR_NSO_INSP_7ScaleInELSS_0EEEST_EEEEEENS4_6LayoutINS5_IJSC_SC_SC_EEENS5_IJNSA_ILi0EEESY_SY_EEEEENS5_IJNS4_10UnderscoreES11_S11_EEEEENS4_13SM90_TMA_LOADENS4_14ComposedLayoutINS4_7SwizzleILi3ELi4ELi3EEENS4_18smem_ptr_flag_bitsILi8EEENSW_INS5_IJNSA_ILi8EEESG_EEENS5_IJSG_SC_EEEEEEEvNS4_8identityENS4_23SM90_TMA_LOAD_MULTICASTES1E_vS1F_EENS_8epilogue10collective18CollectiveEpilogueINS1I_23Sm100TmaWarpSpecializedILi2ELi2ELi32ELb0ELb0EEEJSH_NS5_IJNSW_ISF_SC_EES1N_EEESI_SJ_SI_SJ_NS1I_6fusion15FusionCallbacksIS1M_NS1P_17LinearCombinationISI_fSI_fLNS_15FloatRoundStyleE2EEESH_S1O_JEEENS4_5SM1004TMEM4LOAD26SM100_TMEM_LOAD_16dp32b32xES14_NS15_INS16_ILi2ELi4ELi3EEES19_NSW_INS5_IJS1A_SF_EEENS5_IJSF_SC_EEEEEEENS4_39AutoVectorizingCopyWithAssumedAlignmentILi128EEENS4_14SM90_TMA_STOREES23_S25_S25_EEEvvEEEEvNT_6ParamsE)
        .other          _ZN7cutlass13device_kernelINS_4gemm6kernel13GemmUniversalIN4cute5tupleIJiiiiEEENS1_10collective13CollectiveMmaINS1_35MainloopSm100TmaUmmaWarpSpecializedILi8ELi2ELi4ENS5_IJNS4_1CILi4EEENSA_ILi1EEESC_EEEEENS5_IJNSA_ILi64EEENSA_ILi128EEESG_EEENS_12float_e4m3_tENS5_IJlSC_lEEESI_SJ_NS4_8TiledMMAINS4_8MMA_AtomIJNS4_10MMA_TraitsINS4_19SM100_MMA_F8F6F4_SSEJSI_SI_fSF_SG_NS4_17integral_constantINS4_4UMMA5MajorELSQ_0EEESR_NSO_INSP_7ScaleInELSS_0EEEST_EEEEEENS4_6LayoutINS5_IJSC_SC_SC_EEENS5_IJNSA_ILi0EEESY_SY_EEEEENS5_IJNS4_10UnderscoreES11_S11_EEEEENS4_13SM90_TMA_LOADENS4_14ComposedLayoutINS4_7SwizzleILi3ELi4ELi3EEENS4_18smem_ptr_flag_bitsILi8EEENSW_INS5_IJNSA_ILi8EEESG_EEENS5_IJSG_SC_EEEEEEEvNS4_8identityENS4_23SM90_TMA_LOAD_MULTICASTES1E_vS1F_EENS_8epilogue10collective18CollectiveEpilogueINS1I_23Sm100TmaWarpSpecializedILi2ELi2ELi32ELb0ELb0EEEJSH_NS5_IJNSW_ISF_SC_EES1N_EEESI_SJ_SI_SJ_NS1I_6fusion15FusionCallbacksIS1M_NS1P_17LinearCombinationISI_fSI_fLNS_15FloatRoundStyleE2EEESH_S1O_JEEENS4_5SM1004TMEM4LOAD26SM100_TMEM_LOAD_16dp32b32xES14_NS15_INS16_ILi2ELi4ELi3EEES19_NSW_INS5_IJS1A_SF_EEENS5_IJSF_SC_EEEEEEENS4_39AutoVectorizingCopyWithAssumedAlignmentILi128EEENS4_14SM90_TMA_STOREES23_S25_S25_EEEvvEEEEvNT_6ParamsE,@"STO_CUDA_ENTRY STV_DEFAULT"
_ZN7cutlass13device_kernelINS_4gemm6kernel13GemmUniversalIN4cute5tupleIJiiiiEEENS1_10collective13CollectiveMmaINS1_35MainloopSm100TmaUmmaWarpSpecializedILi8ELi2ELi4ENS5_IJNS4_1CILi4EEENSA_ILi1EEESC_EEEEENS5_IJNSA_ILi64EEENSA_ILi128EEESG_EEENS_12float_e4m3_tENS5_IJlSC_lEEESI_SJ_NS4_8TiledMMAINS4_8MMA_AtomIJNS4_10MMA_TraitsINS4_19SM100_MMA_F8F6F4_SSEJSI_SI_fSF_SG_NS4_17integral_constantINS4_4UMMA5MajorELSQ_0EEESR_NSO_INSP_7ScaleInELSS_0EEEST_EEEEEENS4_6LayoutINS5_IJSC_SC_SC_EEENS5_IJNSA_ILi0EEESY_SY_EEEEENS5_IJNS4_10UnderscoreES11_S11_EEEEENS4_13SM90_TMA_LOADENS4_14ComposedLayoutINS4_7SwizzleILi3ELi4ELi3EEENS4_18smem_ptr_flag_bitsILi8EEENSW_INS5_IJNSA_ILi8EEESG_EEENS5_IJSG_SC_EEEEEEEvNS4_8identityENS4_23SM90_TMA_LOAD_MULTICASTES1E_vS1F_EENS_8epilogue10collective18CollectiveEpilogueINS1I_23Sm100TmaWarpSpecializedILi2ELi2ELi32ELb0ELb0EEEJSH_NS5_IJNSW_ISF_SC_EES1N_EEESI_SJ_SI_SJ_NS1I_6fusion15FusionCallbacksIS1M_NS1P_17LinearCombinationISI_fSI_fLNS_15FloatRoundStyleE2EEESH_S1O_JEEENS4_5SM1004TMEM4LOAD26SM100_TMEM_LOAD_16dp32b32xES14_NS15_INS16_ILi2ELi4ELi3EEES19_NSW_INS5_IJS1A_SF_EEENS5_IJSF_SC_EEEEEEENS4_39AutoVectorizingCopyWithAssumedAlignmentILi128EEENS4_14SM90_TMA_STOREES23_S25_S25_EEEvvEEEEvNT_6ParamsE:
[----:B------:R-:W1:Y:S01]  /*0000*/  LDC R1, c[0x0][0x37c] ;  /* 0x0000df00ff017b82 */ /* 0x000e620000000800 */
[----:B------:R-:W2:Y:S01]  /*0010*/  S2R R93, SR_TID.X ;  /* 0x00000000005d7919 */ /* 0x000ea20000002100 */
[----:B------:R-:W3:Y:S01]  /*0020*/  LDCU.64 UR8, c[0x0][0x890] ;  /* 0x00011200ff0877ac */ /* 0x000ee20008000a00 */
[----:B------:R-:W-:Y:S02]  /*0030*/  PRMT R84, RZ, 0x7610, R84 ;  /* 0x00007610ff547816 */ /* 0x000fe40000000054 */
[----:B------:R-:W-:Y:S01]  /*0040*/  ELECT P3, URZ, PT ;  /* 0x0000000000ff782f */ /* 0x000fe20003860000 */
[----:B---3--:R-:W-:-:S04]  /*0050*/  UISETP.NE.U32.AND UP0, UPT, UR8, URZ, UPT ;  /* 0x000000ff0800728c */ /* 0x008fc8000bf05070 */
[----:B------:R-:W-:Y:S01]  /*0060*/  UISETP.NE.AND.EX UP0, UPT, UR9, URZ, UPT, UP0 ;  /* 0x000000ff0900728c */ /* 0x000fe2000bf05300 */
[----:B--2---:R-:W-:-:S05]  /*0070*/  SHF.R.U32.HI R85, RZ, 0x5, R93 ;  /* 0x00000005ff557819 */ /* 0x004fca000001165d */
[----:B------:R-:W2:Y:S02]  /*0080*/  SHFL.IDX PT, R0, R85, RZ, 0x1f ;  /* 0x00001fff55007589 */ /* 0x000ea400000e0000 */
[----:B--2---:R-:W-:Y:S01]  /*0090*/  R2UR UR18, R0 ;  /* 0x00000000001272ca */ /* 0x004fe200000e0000 */
[----:B-1----:R-:W-:-:S14]  /*00a0*/  BRA.U UP0, `(.L_x_0) ;  /* 0x0000000100307547 */ /* 0x002fdc000b800000 */
[----:B------:R-:W1:Y:S02]  /*00b0*/  LDCU.64 UR4, c[0x0][0x888] ;  /* 0x00011100ff0477ac */ /* 0x000e640008000a00 */
[----:B-1----:R-:W-:-:S04]  /*00c0*/  UISETP.NE.U32.AND UP0, UPT, UR4, URZ, UPT ;  /* 0x000000ff0400728c */ /* 0x002fc8000bf05070 */
[----:B------:R-:W-:-:S09]  /*00d0*/  UISETP.NE.AND.EX UP0, UPT, UR5, URZ, UPT, UP0 ;  /* 0x000000ff0500728c */ /* 0x000fd2000bf05300 */
[----:B------:R-:W-:Y:S05]  /*00e0*/  BRA.U !UP0, `(.L_x_1) ;  /* 0x0000000108147547 */ /* 0x000fea000b800000 */
[----:B------:R-:W1:Y:S01]  /*00f0*/  LDC.64 R2, c[0x0][0x888] ;  /* 0x00022200ff027b82 */ /* 0x000e620000000a00 */
[----:B------:R-:W1:Y:S02]  /*0100*/  LDCU.64 UR4, c[0x0][0x358] ;  /* 0x00006b00ff0477ac */ /* 0x000e640008000a00 */
[----:B-1----:R1:W5:Y:S01]  /*0110*/  LDG.E R41, desc[UR4][R2.64] ;  /* 0x0000000402297981 */ /* 0x002362000c1e1900 */
[----:B------:R-:W-:Y:S01]  /*0120*/  HFMA2 R84, -RZ, RZ, 0, 5.9604644775390625e-08 ;  /* 0x00000001ff547431 */ /* 0x000fe200000001ff */
[----:B------:R-:W-:Y:S05]  /*0130*/  BRA `(.L_x_0) ;  /* 0x00000000000c7947 */ /* 0x000fea0003800000 */
.L_x_1:
[----:B------:R-:W1:Y:S01]  /*0140*/  LDCU UR4, c[0x0][0x880] ;  /* 0x00011000ff0477ac */ /* 0x000e620008000800 */
[----:B------:R-:W-:Y:S01]  /*0150*/  HFMA2 R84, -RZ, RZ, 0, 5.9604644775390625e-08 ;  /* 0x00000001ff547431 */ /* 0x000fe200000001ff */
[----:B-1----:R-:W-:-:S07]  /*0160*/  MOV R41, UR4 ;  /* 0x0000000400297c02 */ /* 0x002fce0008000f00 */
.L_x_0:
[----:B------:R-:W2:Y:S02]  /*0170*/  LDCU.64 UR4, c[0x0][0x8b0] ;  /* 0x00011600ff0477ac */ /* 0x000ea40008000a00 */
[----:B--2---:R-:W-:-:S04]  /*0180*/  UISETP.NE.U32.AND UP0, UPT, UR4, URZ, UPT ;  /* 0x000000ff0400728c */ /* 0x004fc8000bf05070 */
[----:B------:R-:W-:-:S09]  /*0190*/  UISETP.NE.AND.EX UP0, UPT, UR5, URZ, UPT, UP0 ;  /* 0x000000ff0500728c */ /* 0x000fd2000bf05300 */
[----:B------:R-:W-:Y:S05]  /*01a0*/  BRA.U UP0, `(.L_x_2) ;  /* 0x0000000100287547 */ /* 0x000fea000b800000 */
[----:B------:R-:W2:Y:S02]  /*01b0*/  LDCU.64 UR4, c[0x0][0x8a8] ;  /* 0x00011500ff0477ac */ /* 0x000ea40008000a00 */
[----:B--2---:R-:W-:-:S04]  /*01c0*/  UISETP.NE.U32.AND UP0, UPT, UR4, URZ, UPT ;  /* 0x000000ff0400728c */ /* 0x004fc8000bf05070 */
[----:B------:R-:W-:-:S09]  /*01d0*/  UISETP.NE.AND.EX UP0, UPT, UR5, URZ, UPT, UP0 ;  /* 0x000000ff0500728c */ /* 0x000fd2000bf05300 */
[----:B------:R-:W-:Y:S05]  /*01e0*/  BRA.U !UP0, `(.L_x_3) ;  /* 0x0000000108107547 */ /* 0x000fea000b800000 */
[----:B------:R-:W2:Y:S01]  /*01f0*/  LDC.64 R38, c[0x0][0x8a8] ;  /* 0x00022a00ff267b82 */ /* 0x000ea20000000a00 */
[----:B------:R-:W2:Y:S02]  /*0200*/  LDCU.64 UR4, c[0x0][0x358] ;  /* 0x00006b00ff0477ac */ /* 0x000ea40008000a00 */
[----:B--2---:R2:W5:Y:S01]  /*0210*/  LDG.E R38, desc[UR4][R38.64] ;  /* 0x0000000426267981 */ /* 0x004562000c1e1900 */
[----:B------:R-:W-:Y:S05]  /*0220*/  BRA `(.L_x_2) ;  /* 0x0000000000087947 */ /* 0x000fea0003800000 */
.L_x_3:
[----:B------:R-:W2:Y:S02]  /*0230*/  LDCU UR4, c[0x0][0x8a0] ;  /* 0x00011400ff0477ac */ /* 0x000ea40008000800 */
[----:B--2---:R-:W-:Y:S02]  /*0240*/  MOV R38, UR4 ;  /* 0x0000000400267c02 */ /* 0x004fe40008000f00 */
.L_x_2:
[----:B------:R-:W-:Y:S01]  /*0250*/  IMAD.U32 R0, RZ, RZ, UR18 ;  /* 0x00000012ff007e24 */ /* 0x000fe2000f8e00ff */
[----:B------:R-:W-:Y:S04]  /*0260*/  BSSY.RECONVERGENT B0, `(.L_x_4) ;  /* 0x000000c000007945 */ /* 0x000fe80003800200 */
[C---:B------:R-:W-:Y:S02]  /*0270*/  ISETP.NE.OR P1, PT, R0.reuse, 0x1, !P3 ;  /* 0x000000010000780c */ /* 0x040fe40005f25670 */
[----:B------:R-:W-:-:S11]  /*0280*/  ISETP.NE.OR P0, PT, R0, 0x3, !P3 ;  /* 0x000000030000780c */ /* 0x000fd60005f05670 */
[----:B------:R-:W-:Y:S05]  /*0290*/  @P1 BRA `(.L_x_5) ;  /* 0x0000000000201947 */ /* 0x000fea0003800000 */
[----:B------:R-:W3:Y:S02]  /*02a0*/  LDCU.64 UR4, c[0x0][0x348] ;  /* 0x00006900ff0477ac */ /* 0x000ee40008000a00 */
[----:B---3--:R-:W-:Y:S02]  /*02b0*/  UIADD3 UR6, UP1, UPT, UR4, 0x80, URZ ;  /* 0x0000008004067890 */ /* 0x008fe4000ff3e0ff */
[----:B------:R-:W-:Y:S02]  /*02c0*/  UIADD3 UR4, UP0, UPT, UR4, 0x180, URZ ;  /* 0x0000018004047890 */ /* 0x000fe4000ff1e0ff */
[----:B------:R-:W-:Y:S02]  /*02d0*/  UIADD3.X UR7, UPT, UPT, URZ, UR5, URZ, UP1, !UPT ;  /* 0x00000005ff077290 */ /* 0x000fe40008ffe4ff */
[----:B------:R-:W-:-:S07]  /*02e0*/  UIADD3.X UR5, UPT, UPT, URZ, UR5, URZ, UP0, !UPT ;  /* 0x00000005ff057290 */ /* 0x000fce00087fe4ff */
[----:B------:R3:W-:Y:S02]  /*02f0*/  UTMACCTL.PF [UR6] ;  /* 0x00000000060079b9 */ /* 0x0007e40008040000 */
[----:B------:R3:W-:Y:S02]  /*0300*/  UTMACCTL.PF [UR4] ;  /* 0x00000000040079b9 */ /* 0x0007e40008040000 */
[----:B---3--:R-:W-:Y:S01]  /*0310*/  NOP ;  /* 0x0000000000007918 */ /* 0x008fe20000000000 */
.L_x_5:
[----:B------:R-:W-:Y:S05]  /*0320*/  BSYNC.RECONVERGENT B0 ;  /* 0x0000000000007941 */ /* 0x000fea0003800200 */
.L_x_4:
[----:B------:R-:W-:Y:S04]  /*0330*/  BSSY.RECONVERGENT B0, `(.L_x_6) ;  /* 0x000000a000007945 */ /* 0x000fe80003800200 */
        /* <DEDUP_REMOVED lines=9> */
.L_x_7:
[----:B------:R-:W-:Y:S05]  /*03d0*/  BSYNC.RECONVERGENT B0 ;  /* 0x0000000000007941 */ /* 0x000fea0003800200 */
.L_x_6:
[----:B------:R-:W3:Y:S01]  /*03e0*/  LDCU.64 UR4, c[0x0][0x888] ;  /* 0x00011100ff0477ac */ /* 0x000ee20008000a00 */
[----:B------:R-:W-:Y:S02]  /*03f0*/  UISETP.EQ.U32.AND UP2, UPT, UR8, URZ, UPT ;  /* 0x000000ff0800728c */ /* 0x000fe4000bf42070 */
[----:B------:R-:W-:Y:S02]  /*0400*/  UPLOP3.LUT UP3, UPT, UPT, UPT, UPT, 0x80, 0x8 ;  /* 0x000000000008789c */ /* 0x000fe40003f6f070 */
[----:B---3--:R-:W-:-:S04]  /*0410*/  UISETP.NE.U32.AND UP0, UPT, UR4, URZ, UPT ;  /* 0x000000ff0400728c */ /* 0x008fc8000bf05070 */
[----:B------:R-:W-:-:S04]  /*0420*/  UISETP.NE.AND.EX UP1, UPT, UR5, URZ, UPT, UP0 ;  /* 0x000000ff0500728c */ /* 0x000fc8000bf25300 */
[----:B------:R-:W-:-:S04]  /*0430*/  UISETP.EQ.OR.EX UP4, UPT, UR9, URZ, !UP1, UP2 ;  /* 0x000000ff0900728c */ /* 0x000fc8000cf82720 */
[----:B------:R-:W-:-:S06]  /*0440*/  UP2UR UR4, UPR, URZ, 0x10 ;  /* 0x00000010ff047883 */ /* 0x000fcc0008000000 */
[----:B------:R-:W-:Y:S01]  /*0450*/  MOV R86, UR4 ;  /* 0x0000000400567c02 */ /* 0x000fe20008000f00 */
[----:B------:R-:W-:Y:S06]  /*0460*/  BRA.U !UP4, `(.L_x_8) ;  /* 0x000000010c207547 */ /* 0x000fec000b800000 */
[----:B------:R-:W-:Y:S01]  /*0470*/  UISETP.NE.U32.AND UP2, UPT, UR8, URZ, UPT ;  /* 0x000000ff0800728c */ /* 0x000fe2000bf45070 */
[----:B-----5:R-:W-:Y:S01]  /*0480*/  FSETP.NEU.AND P0, PT, R41, RZ, PT ;  /* 0x000000ff2900720b */ /* 0x020fe20003f0d000 */
[----:B------:R-:W-:Y:S02]  /*0490*/  USEL UR4, URZ, 0xffffffff, UP1 ;  /* 0xffffffffff047887 */ /* 0x000fe40008800000 */
[----:B------:R-:W-:-:S10]  /*04a0*/  UISETP.NE.AND.EX UP2, UPT, UR9, URZ, UPT, UP2 ;  /* 0x000000ff0900728c */ /* 0x000fd4000bf45320 */
[----:B------:R-:W-:Y:S01]  /*04b0*/  VOTEU.ANY UP0, P0 ;  /* 0x0000000000ff7886 */ /* 0x000fe20000000100 */
[----:B------:R-:W-:-:S04]  /*04c0*/  @!UP2 USEL UR4, URZ, 0xffffffff, UP0 ;  /* 0xffffffffff04a887 */ /* 0x000fc80008000000 */
[----:B------:R-:W-:-:S04]  /*04d0*/  ULOP3.LUT UR4, UR4, 0x1, URZ, 0xc0, !UPT ;  /* 0x0000000104047892 */ /* 0x000fc8000f8ec0ff */
[----:B------:R-:W-:-:S11]  /*04e0*/  UISETP.NE.U32.AND UP3, UPT, UR4, 0x1, UPT ;  /* 0x000000010400788c */ /* 0x000fd6000bf65070 */
.L_x_8:
[----:B-1----:R-:W1:Y:S02]  /*04f0*/  SHFL.IDX PT, R2, R85, RZ, 0x1f ;  /* 0x00001fff55027589 */ /* 0x002e6400000e0000 */
[----:B-1----:R-:W-:-:S13]  /*0500*/  ISETP.NE.AND P0, PT, R2, RZ, PT ;  /* 0x000000ff0200720c */ /* 0x002fda0003f05270 */
[----:B------:R-:W-:Y:S05]  /*0510*/  @P0 BRA `(.L_x_9) ;  /* 0x0000000000840947 */ /* 0x000fea0003800000 */
[----:B------:R-:W-:Y:S01]  /*0520*/  ELECT P0, URZ, PT ;  /* 0x0000000000ff782f */ /* 0x000fe20003800000 */
[----:B------:R-:W-:-:S12]  /*0530*/  BSSY.RECONVERGENT B0, `(.L_x_9) ;  /* 0x000001f000007945 */ /* 0x000fd80003800200 */
[----:B------:R-:W-:Y:S05]  /*0540*/  @!P0 BRA `(.L_x_10) ;  /* 0x0000000000748947 */ /* 0x000fea0003800000 */
[----:B------:R-:W1:Y:S01]  /*0550*/  S2UR UR4, SR_CgaCtaId ;  /* 0x00000000000479c3 */ /* 0x000e620000008800 */
[----:B------:R-:W-:Y:S01]  /*0560*/  UMOV UR5, 0x400 ;  /* 0x0000040000057882 */ /* 0x000fe20000000000 */
[----:B------:R-:W-:Y:S01]  /*0570*/  UMOV UR8, 0x1 ;  /* 0x0000000100087882 */ /* 0x000fe20000000000 */
[----:B------:R-:W-:Y:S01]  /*0580*/  UMOV UR6, 0x4 ;  /* 0x0000000400067882 */ /* 0x000fe20000000000 */
[----:B------:R-:W-:-:S04]  /*0590*/  UIADD3 UR8, UPT, UPT, -UR8, 0x100000, URZ ;  /* 0x0010000008087890 */ /* 0x000fc8000fffe1ff */
[----:B------:R-:W-:Y:S02]  /*05a0*/  USHF.L.U32 UR9, UR8, 0xb, URZ ;  /* 0x0000000b08097899 */ /* 0x000fe400080006ff */
[----:B------:R-:W-:Y:S02]  /*05b0*/  USHF.L.U32 UR8, UR8, 0x1, URZ ;  /* 0x0000000108087899 */ /* 0x000fe400080006ff */
[----:B------:R-:W-:-:S04]  /*05c0*/  UIADD3 UR6, UPT, UPT, -UR6, 0x100000, URZ ;  /* 0x0010000006067890 */ /* 0x000fc8000fffe1ff */
[----:B------:R-:W-:Y:S02]  /*05d0*/  USHF.L.U32 UR7, UR6, 0xb, URZ ;  /* 0x0000000b06077899 */ /* 0x000fe400080006ff */
[----:B------:R-:W-:Y:S02]  /*05e0*/  USHF.L.U32 UR6, UR6, 0x1, URZ ;  /* 0x0000000106067899 */ /* 0x000fe400080006ff */
[----:B-1----:R-:W-:Y:S01]  /*05f0*/  ULEA UR4, UR4, UR5, 0x18 ;  /* 0x0000000504047291 */ /* 0x002fe2000f8ec0ff */
[----:B------:R-:W1:Y:S11]  /*0600*/  FENCE.VIEW.ASYNC.S ;  /* 0x00000000000073c6 */ /* 0x000e760000000000 */
[----:B-1----:R1:W3:Y:S01]  /*0610*/  SYNCS.EXCH.64 URZ, [UR4], UR8 ;  /* 0x0000000804ff75b2 */ /* 0x0022e20008000100 */
[----:B------:R1:W4:Y:S01]  /*0620*/  SYNCS.EXCH.64 URZ, [UR4+0x40], UR6 ;  /* 0x0000400604ff75b2 */ /* 0x0003220008000100 */
[----:B------:R1:W1:Y:S01]  /*0630*/  SYNCS.EXCH.64 URZ, [UR4+0x8], UR8 ;  /* 0x0000080804ff75b2 */ /* 0x0002620008000100 */
        /* <DEDUP_REMOVED lines=13> */
[----:B------:R-:W-:Y:S01]  /*0710*/  NOP ;  /* 0x0000000000007918 */ /* 0x000fe20000000000 */
.L_x_10:
[----:B-1----:R-:W-:Y:S05]  /*0720*/  BSYNC.RECONVERGENT B0 ;  /* 0x0000000000007941 */ /* 0x002fea0003800200 */
.L_x_9:
[----:B------:R-:W1:Y:S01]  /*0730*/  SHFL.IDX PT, R2, R85, RZ, 0x1f ;  /* 0x00001fff55027589 */ /* 0x000e6200000e0000 */
[----:B------:R-:W-:Y:S01]  /*0740*/  NOP ;  /* 0x0000000000007918 */ /* 0x000fe20000000000 */
[----:B-1----:R-:W-:-:S13]  /*0750*/  ISETP.NE.AND P0, PT, R2, 0x1, PT ;  /* 0x000000010200780c */ /* 0x002fda0003f05270 */
[----:B------:R-:W-:Y:S05]  /*0760*/  @P0 BRA `(.L_x_11) ;  /* 0x0000000000480947 */ /* 0x000fea0003800000 */
        /* <DEDUP_REMOVED lines=9> */
[----:B------:R-:W-:Y:S01]  /*0800*/  USHF.L.U32 UR6, UR6, 0x1, URZ ;  /* 0x0000000106067899 */ /* 0x000fe200080006ff */
[----:B------:R-:W-:Y:S01]  /*0810*/  ELECT P0, URZ, PT ;  /* 0x0000000000ff782f */ /* 0x000fe20003800000 */
[----:B-1----:R-:W-:Y:S01]  /*0820*/  ULEA UR4, UR4, UR5, 0x18 ;  /* 0x0000000504047291 */ /* 0x002fe2000f8ec0ff */
[----:B------:R-:W1:Y:S11]  /*0830*/  FENCE.VIEW.ASYNC.S ;  /* 0x00000000000073c6 */ /* 0x000e760000000000 */
[----:B-1----:R1:W1:Y:S01]  /*0840*/  SYNCS.EXCH.64 URZ, [UR4+0x80], UR8 ;  /* 0x0000800804ff75b2 */ /* 0x0022620008000100 */
[----:B------:R1:W1:Y:S01]  /*0850*/  SYNCS.EXCH.64 URZ, [UR4+0x90], UR6 ;  /* 0x0000900604ff75b2 */ /* 0x0002620008000100 */
[----:B------:R1:W1:Y:S01]  /*0860*/  SYNCS.EXCH.64 URZ, [UR4+0x88], UR8 ;  /* 0x0000880804ff75b2 */ /* 0x0002620008000100 */
[----:B------:R1:W1:Y:S01]  /*0870*/  SYNCS.EXCH.64 URZ, [UR4+0x98], UR6 ;  /* 0x0000980604ff75b2 */ /* 0x0002620008000100 */
[----:B------:R-:W-:Y:S01]  /*0880*/  NOP ;  /* 0x0000000000007918 */ /* 0x000fe20000000000 */
.L_x_11:
[----:B------:R-:W2:Y:S01]  /*0890*/  SHFL.IDX PT, R2, R85, RZ, 0x1f ;  /* 0x00001fff55027589 */ /* 0x000ea200000e0000 */
[----:B------:R-:W-:Y:S01]  /*08a0*/  NOP ;  /* 0x0000000000007918 */ /* 0x000fe20000000000 */
[----:B--2---:R-:W-:-:S13]  /*08b0*/  ISETP.NE.AND P0, PT, R2, 0x3, PT ;  /* 0x000000030200780c */ /* 0x004fda0003f05270 */
[----:B------:R-:W-:Y:S05]  /*08c0*/  @P0 BRA `(.L_x_12) ;  /* 0x0000000000300947 */ /* 0x000fea0003800000 */
[----:B-1----:R-:W1:Y:S01]  /*08d0*/  S2UR UR4, SR_CgaCtaId ;  /* 0x00000000000479c3 */ /* 0x002e620000008800 */
[----:B------:R-:W-:Y:S01]  /*08e0*/  UMOV UR6, 0x400 ;  /* 0x0000040000067882 */ /* 0x000fe20000000000 */
[----:B------:R-:W-:Y:S01]  /*08f0*/  UMOV UR5, 0x20 ;  /* 0x0000002000057882 */ /* 0x000fe20000000000 */
[----:B------:R-:W-:Y:S01]  /*0900*/  ELECT P0, URZ, PT ;  /* 0x0000000000ff782f */ /* 0x000fe20003800000 */
[----:B-1----:R-:W-:Y:S02]  /*0910*/  ULEA UR6, UR4, UR6, 0x18 ;  /* 0x0000000604067291 */ /* 0x002fe4000f8ec0ff */
[----:B------:R-:W-:-:S04]  /*0920*/  UIADD3 UR4, UPT, UPT, -UR5, 0x100000, URZ ;  /* 0x0010000005047890 */ /* 0x000fc8000fffe1ff */
[----:B------:R-:W-:Y:S02]  /*0930*/  USHF.L.U32 UR5, UR4, 0xb, URZ ;  /* 0x0000000b04057899 */ /* 0x000fe400080006ff */
[----:B------:R-:W-:Y:S01]  /*0940*/  USHF.L.U32 UR4, UR4, 0x1, URZ ;  /* 0x0000000104047899 */ /* 0x000fe200080006ff */
[----:B------:R-:W1:Y:S11]  /*0950*/  FENCE.VIEW.ASYNC.S ;  /* 0x00000000000073c6 */ /* 0x000e760000000000 */
[----:B-1----:R2:W1:Y:S01]  /*0960*/  SYNCS.EXCH.64 URZ, [UR6+0xa0], UR4 ;  /* 0x0000a00406ff75b2 */ /* 0x0024620008000100 */
[----:B------:R2:W1:Y:S02]  /*0970*/  SYNCS.EXCH.64 URZ, [UR6+0xa8], UR4 ;  /* 0x0000a80406ff75b2 */ /* 0x0004640008000100 */
[----:B--2---:R-:W-:Y:S01]  /*0980*/  NOP ;  /* 0x0000000000007918 */ /* 0x004fe20000000000 */
.L_x_12:
[----:B------:R-:W2:Y:S01]  /*0990*/  SHFL.IDX PT, R2, R85, RZ, 0x1f ;  /* 0x00001fff55027589 */ /* 0x000ea200000e0000 */
[----:B------:R-:W-:Y:S01]  /*09a0*/  NOP ;  /* 0x0000000000007918 */ /* 0x000fe20000000000 */
[----:B--2---:R-:W-:-:S13]  /*09b0*/  ISETP.NE.AND P0, PT, R2, 0x4, PT ;  /* 0x000000040200780c */ /* 0x004fda0003f05270 */
[----:B------:R-:W-:Y:S05]  /*09c0*/  @P0 BRA `(.L_x_13) ;  /* 0x00000000004c0947 */ /* 0x000fea0003800000 */
[----:B-1----:R-:W1:Y:S01]  /*09d0*/  S2UR UR6, SR_CgaCtaId ;  /* 0x00000000000679c3 */ /* 0x002e620000008800 */
[----:B------:R-:W-:Y:S01]  /*09e0*/  UMOV UR4, 0x3a0 ;  /* 0x000003a000047882 */ /* 0x000fe20000000000 */
[----:B------:R-:W-:Y:S01]  /*09f0*/  UMOV UR5, 0x400 ;  /* 0x0000040000057882 */ /* 0x000fe20000000000 */
[----:B------:R-:W-:Y:S01]  /*0a00*/  USEL UR4, UR4, 0x320, UP3 ;  /* 0x0000032004047887 */ /* 0x000fe20009800000 */
[----:B------:R-:W-:Y:S01]  /*0a10*/  UMOV UR8, 0x1 ;  /* 0x0000000100087882 */ /* 0x000fe20000000000 */
[----:B------:R-:W-:Y:S01]  /*0a20*/  ELECT P0, URZ, PT ;  /* 0x0000000000ff782f */ /* 0x000fe20003800000 */
[----:B------:R-:W-:-:S04]  /*0a30*/  UIADD3 UR8, UPT, UPT, -UR8, 0x100000, URZ ;  /* 0x0010000008087890 */ /* 0x000fc8000fffe1ff */
[----:B------:R-:W-:Y:S02]  /*0a40*/  USHF.L.U32 UR9, UR8, 0xb, URZ ;  /* 0x0000000b08097899 */ /* 0x000fe400080006ff */
[----:B------:R-:W-:Y:S02]  /*0a50*/  USHF.L.U32 UR8, UR8, 0x1, URZ ;  /* 0x0000000108087899 */ /* 0x000fe400080006ff */
[----:B-1----:R-:W-:Y:S02]  /*0a60*/  ULEA UR6, UR6, UR5, 0x18 ;  /* 0x0000000506067291 */ /* 0x002fe4000f8ec0ff */
[----:B------:R-:W-:-:S04]  /*0a70*/  UIADD3 UR4, UPT, UPT, -UR4, 0x100000, URZ ;  /* 0x0010000004047890 */ /* 0x000fc8000fffe1ff */
[----:B------:R-:W-:Y:S02]  /*0a80*/  USHF.L.U32 UR5, UR4, 0xb, URZ ;  /* 0x0000000b04057899 */ /* 0x000fe400080006ff */
[----:B------:R-:W-:Y:S01]  /*0a90*/  USHF.L.U32 UR4, UR4, 0x1, URZ ;  /* 0x0000000104047899 */ /* 0x000fe200080006ff */
[----:B------:R-:W1:Y:S03]  /*0aa0*/  FENCE.VIEW.ASYNC.S ;  /* 0x00000000000073c6 */ /* 0x000e660000000000 */
[----:B-1----:R2:W1:Y:S08]  /*0ab0*/  SYNCS.EXCH.64 URZ, [UR6+0xb0], UR8 ;  /* 0x0000b00806ff75b2 */ /* 0x0024700008000100 */
[----:B------:R2:W1:Y:S01]  /*0ac0*/  SYNCS.EXCH.64 URZ, [UR6+0xc0], UR4 ;  /* 0x0000c00406ff75b2 */ /* 0x0004620008000100 */
[----:B------:R2:W1:Y:S01]  /*0ad0*/  SYNCS.EXCH.64 URZ, [UR6+0xb8], UR8 ;  /* 0x0000b80806ff75b2 */ /* 0x0004620008000100 */
[----:B------:R2:W1:Y:S02]  /*0ae0*/  SYNCS.EXCH.64 URZ, [UR6+0xc8], UR4 ;  /* 0x0000c80406ff75b2 */ /* 0x0004640008000100 */
[----:B--2---:R-:W-:Y:S01]  /*0af0*/  NOP ;  /* 0x0000000000007918 */ /* 0x004fe20000000000 */
.L_x_13:
[----:B------:R-:W2:Y:S01]  /*0b00*/  SHFL.IDX PT, R2, R85, RZ, 0x1f ;  /* 0x00001fff55027589 */ /* 0x000ea200000e0000 */
[----:B------:R-:W-:Y:S01]  /*0b10*/  NOP ;  /* 0x0000000000007918 */ /* 0x000fe20000000000 */
[----:B--2---:R-:W-:-:S13]  /*0b20*/  ISETP.NE.AND P0, PT, R2, 0x5, PT ;  /* 0x000000050200780c */ /* 0x004fda0003f05270 */
[----:B------:R-:W-:Y:S05]  /*0b30*/  @P0 BRA `(.L_x_14) ;  /* 0x0000000000580947 */ /* 0x000fea0003800000 */
[----:B-1----:R-:W1:Y:S01]  /*0b40*/  S2UR UR4, SR_CgaCtaId ;  /* 0x00000000000479c3 */ /* 0x002e620000008800 */
        /* <DEDUP_REMOVED lines=16> */
[----:B------:R2:W1:Y:S01]  /*0c50*/  SYNCS.EXCH.64 URZ, [UR4+0xe0], UR8 ;  /* 0x0000e00804ff75b2 */ /* 0x0004620008000100 */
[----:B------:R2:W1:Y:S01]  /*0c60*/  SYNCS.EXCH.64 URZ, [UR4+0x100], UR6 ;  /* 0x0001000604ff75b2 */ /* 0x0004620008000100 */
[----:B------:R2:W1:Y:S01]  /*0c70*/  SYNCS.EXCH.64 URZ, [UR4+0xe8], UR8 ;  /* 0x0000e80804ff75b2 */ /* 0x0004620008000100 */
[----:B------:R2:W1:Y:S02]  /*0c80*/  SYNCS.EXCH.64 URZ, [UR4+0x108], UR6 ;  /* 0x0001080604ff75b2 */ /* 0x0004640008000100 */
[----:B--2---:R-:W-:Y:S01]  /*0c90*/  NOP ;  /* 0x0000000000007918 */ /* 0x004fe20000000000 */
.L_x_14:
[----:B------:R-:W2:Y:S01]  /*0ca0*/  SHFL.IDX PT, R2, R85, RZ, 0x1f ;  /* 0x00001fff55027589 */ /* 0x000ea200000e0000 */
[----:B------:R-:W-:Y:S01]  /*0cb0*/  NOP ;  /* 0x0000000000007918 */ /* 0x000fe20000000000 */
[----:B--2---:R-:W-:-:S13]  /*0cc0*/  ISETP.NE.AND P0, PT, R2, 0x3, PT ;  /* 0x000000030200780c */ /* 0x004fda0003f05270 */
[----:B------:R-:W-:Y:S05]  /*0cd0*/  @P0 BRA `(.L_x_15) ;  /* 0x0000000000380947 */ /* 0x000fea0003800000 */
[----:B------:R-:W2:Y:S01]  /*0ce0*/  S2UR UR5, SR_CgaCtaId ;  /* 0x00000000000579c3 */ /* 0x000ea20000008800 */
[----:B-1----:R-:W-:Y:S01]  /*0cf0*/  UMOV UR4, 0x400 ;  /* 0x0000040000047882 */ /* 0x002fe20000000000 */
[----:B------:R-:W-:Y:S01]  /*0d00*/  UMOV UR6, 0x20 ;  /* 0x0000002000067882 */ /* 0x000fe20000000000 */
[----:B------:R-:W-:Y:S01]  /*0d10*/  ELECT P0, URZ, PT ;  /* 0x0000000000ff782f */ /* 0x000fe20003800000 */
[----:B------:R-:W-:-:S04]  /*0d20*/  UIADD3 UR6, UPT, UPT, -UR6, 0x100000, URZ ;  /* 0x0010000006067890 */ /* 0x000fc8000fffe1ff */
[----:B------:R-:W-:Y:S02]  /*0d30*/  USHF.L.U32 UR7, UR6, 0xb, URZ ;  /* 0x0000000b06077899 */ /* 0x000fe400080006ff */
[----:B------:R-:W-:Y:S02]  /*0d40*/  USHF.L.U32 UR6, UR6, 0x1, URZ ;  /* 0x0000000106067899 */ /* 0x000fe400080006ff */
[----:B--2---:R-:W-:Y:S01]  /*0d50*/  ULEA UR4, UR5, UR4, 0x18 ;  /* 0x0000000405047291 */ /* 0x004fe2000f8ec0ff */
[----:B------:R-:W1:Y:S11]  /*0d60*/  FENCE.VIEW.ASYNC.S ;  /* 0x00000000000073c6 */ /* 0x000e760000000000 */
[----:B-1----:R2:W1:Y:S01]  /*0d70*/  SYNCS.EXCH.64 URZ, [UR4+0x110], UR6 ;  /* 0x0001100604ff75b2 */ /* 0x0024620008000100 */
[----:B------:R2:W1:Y:S01]  /*0d80*/  SYNCS.EXCH.64 URZ, [UR4+0x120], UR6 ;  /* 0x0001200604ff75b2 */ /* 0x0004620008000100 */
[----:B------:R2:W1:Y:S01]  /*0d90*/  SYNCS.EXCH.64 URZ, [UR4+0x118], UR6 ;  /* 0x0001180604ff75b2 */ /* 0x0004620008000100 */
[----:B------:R2:W1:Y:S02]  /*0da0*/  SYNCS.EXCH.64 URZ, [UR4+0x128], UR6 ;  /* 0x0001280604ff75b2 */ /* 0x0004640008000100 */
[----:B--2---:R-:W-:Y:S01]  /*0db0*/  NOP ;  /* 0x0000000000007918 */ /* 0x004fe20000000000 */
.L_x_15:
[----:B-1----:R-:W1:Y:S01]  /*0dc0*/  LDCU UR4, c[0x0][0x36c] ;  /* 0x00006d80ff0477ac */ /* 0x002e620008000800 */
[----:B------:R-:W-:Y:S01]  /*0dd0*/  ISETP.NE.OR P3, PT, R0, 0x2, !P3 ;  /* 0x000000020000780c */ /* 0x000fe20005f65670 */
[----:B------:R-:W-:Y:S01]  /*0de0*/  NOP ;  /* 0x0000000000007918 */ /* 0x000fe20000000000 */
[----:B------:R-:W-:Y:S01]  /*0df0*/  LOP3.LUT R0, R93, 0x1f, RZ, 0xc0, !PT ;  /* 0x0000001f5d007812 */ /* 0x000fe200078ec0ff */
[----:B------:R-:W-:Y:S02]  /*0e00*/  UISETP.NE.AND UP4, UPT, UR18, 0x2, UPT ;  /* 0x000000021200788c */ /* 0x000fe4000bf85270 */
[----:B------:R-:W-:Y:S02]  /*0e10*/  UISETP.NE.AND UP5, UPT, UR18, URZ, UPT ;  /* 0x000000ff1200728c */ /* 0x000fe4000bfa5270 */
[----:B-1----:R-:W-:-:S09]  /*0e20*/  UISETP.EQ.U32.AND UP6, UPT, UR4, 0x1, UPT ;  /* 0x000000010400788c */ /* 0x002fd2000bfc2070 */
[----:B------:R-:W-:Y:S05]  /*0e30*/  BRA.U !UP6, `(.L_x_16) ;  /* 0x000000010e087547 */ /* 0x000fea000b800000 */
[----:B---34-:R-:W-:Y:S01]  /*0e40*/  UCGABAR_ARV ;  /* 0x00000000000079c7 */ /* 0x018fe20008000000 */
[----:B------:R-:W-:Y:S05]  /*0e50*/  BRA `(.L_x_17) ;  /* 0x0000000000047947 */ /* 0x000fea0003800000 */
.L_x_16:
[----:B---34-:R-:W-:Y:S01]  /*0e60*/  NOP ;  /* 0x0000000000007918 */ /* 0x018fe20000000000 */
.L_x_17:
[----:B------:R-:W1:Y:S01]  /*0e70*/  S2UR UR20, SR_CTAID.X ;  /* 0x00000000001479c3 */ /* 0x000e620000002500 */
[----:B------:R-:W-:-:S05]  /*0e80*/  CS2R.32 R3, SR_CgaSize ;  /* 0x0000000000037805 */ /* 0x000fca0000008a00 */
[----:B------:R-:W-:-:S05]  /*0e90*/  IMAD R3, R3, -0xa0, RZ ;  /* 0xffffff6003037824 */ /* 0x000fca00078e02ff */
[----:B------:R-:W-:-:S14]  /*0ea0*/  R2UR UR5, R3 ;  /* 0x00000000030572ca */ /* 0x000fdc00000e0000 */
[----:B------:R-:W2:Y:S01]  /*0eb0*/  LDCU UR5, c[0x0][UR5+0x2b0] ;  /* 0x00005600050577ac */ /* 0x000ea20008000800 */
[----:B------:R-:W-:-:S05]  /*0ec0*/  CS2R.32 R3, SR_CgaSize ;  /* 0x0000000000037805 */ /* 0x000fca0000008a00 */
[----:B------:R-:W-:-:S05]  /*0ed0*/  IMAD R3, R3, -0xa0, RZ ;  /* 0xffffff6003037824 */ /* 0x000fca00078e02ff */
[----:B------:R-:W-:-:S14]  /*0ee0*/  R2UR UR4, R3 ;  /* 0x00000000030472ca */ /* 0x000fdc00000e0000 */
[----:B------:R-:W3:Y:S01]  /*0ef0*/  LDCU UR4, c[0x0][UR4+0x2b4] ;  /* 0x00005680040477ac */ /* 0x000ee20008000800 */
[----:B------:R-:W4:Y:S01]  /*0f00*/  S2UR UR30, SR_CTAID.Y ;  /* 0x00000000001e79c3 */ /* 0x000f220000002600 */
[----:B------:R-:W-:-:S05]  /*0f10*/  CS2R.32 R3, SR_CgaSize ;  /* 0x0000000000037805 */ /* 0x000fca0000008a00 */
[----:B------:R-:W-:-:S05]  /*0f20*/  IMAD R3, R3, -0xa0, RZ ;  /* 0xffffff6003037824 */ /* 0x000fca00078e02ff */
[----:B------:R-:W-:-:S14]  /*0f30*/  R2UR UR59, R3 ;  /* 0x00000000033b72ca */ /* 0x000fdc00000e0000 */
[----:B------:R-:W3:Y:S01]  /*0f40*/  LDCU UR59, c[0x0][UR59+0x2a0] ;  /* 0x000054003b3b77ac */ /* 0x000ee20008000800 */
[----:B------:R-:W-:-:S05]  /*0f50*/  CS2R.32 R3, SR_CgaSize ;  /* 0x0000000000037805 */ /* 0x000fca0000008a00 */
[----:B------:R-:W-:-:S05]  /*0f60*/  IMAD R3, R3, -0xa0, RZ ;  /* 0xffffff6003037824 */ /* 0x000fca00078e02ff */
[----:B------:R-:W-:-:S14]  /*0f70*/  R2UR UR62, R3 ;  /* 0x00000000033e72ca */ /* 0x000fdc00000e0000 */
[----:B------:R-:W3:Y:S01]  /*0f80*/  LDCU UR62, c[0x0][UR62+0x2a4] ;  /* 0x000054803e3e77ac */ /* 0x000ee20008000800 */
[----:B------:R-:W3:Y:S01]  /*0f90*/  S2UR UR7, SR_CgaCtaId ;  /* 0x00000000000779c3 */ /* 0x000ee20000008800 */
[----:B------:R-:W3:Y:S01]  /*0fa0*/  LDCU UR19, c[0x0][0xb24] ;  /* 0x00016480ff1377ac */ /* 0x000ee20008000800 */
[----:B------:R-:W3:Y:S01]  /*0fb0*/  LDCU UR42, c[0x0][0xb24] ;  /* 0x00016480ff2a77ac */ /* 0x000ee20008000800 */
[----:B-1----:R-:W-:Y:S01]  /*0fc0*/  I2FP.F32.U32 R3, UR20 ;  /* 0x0000001400037c45 */ /* 0x002fe20008201000 */
[----:B------:R-:W1:Y:S04]  /*0fd0*/  LDCU UR23, c[0x0][0xb30] ;  /* 0x00016600ff1777ac */ /* 0x000e680008000800 */
[----:B--2---:R-:W-:Y:S01]  /*0fe0*/  FMUL R3, R3, UR5 ;  /* 0x0000000503037c20 */ /* 0x004fe20008400000 */
[----:B----4-:R-:W-:-:S05]  /*0ff0*/  I2FP.F32.U32 R2, UR30 ;  /* 0x0000001e00027c45 */ /* 0x010fca0008201000 */
[----:B------:R-:W2:Y:S01]  /*1000*/  F2I.U32.TRUNC.NTZ R3, R3 ;  /* 0x0000000300037305 */ /* 0x000ea2000020f000 */
[----:B---3--:R-:W-:Y:S01]  /*1010*/  FMUL R2, R2, UR4 ;  /* 0x0000000402027c20 */ /* 0x008fe20008400000 */
[----:B------:R-:W-:-:S06]  /*1020*/  USHF.L.U32 UR28, UR7, 0xc, URZ ;  /* 0x0000000c071c7899 */ /* 0x000fcc00080006ff */
[----:B------:R-:W3:Y:S01]  /*1030*/  F2I.U32.TRUNC.NTZ R2, R2 ;  /* 0x0000000200027305 */ /* 0x000ee2000020f000 */
[----:B------:R-:W-:Y:S01]  /*1040*/  ULOP3.LUT UR28, UR28, 0x3000, URZ, 0xc0, !UPT ;  /* 0x000030001c1c7892 */ /* 0x000fe2000f8ec0ff */
[----:B--2---:R-:W-:Y:S02]  /*1050*/  R2UR UR4, R3 ;  /* 0x00000000030472ca */ /* 0x004fe400000e0000 */
[----:B---3--:R-:W-:Y:S02]  /*1060*/  R2UR UR6, R2 ;  /* 0x00000000020672ca */ /* 0x008fe400000e0000 */
[----:B------:R-:W-:-:S09]  /*1070*/  PRMT R2, RZ, 0x7610, R2 ;  /* 0x00007610ff027816 */ /* 0x000fd20000000002 */
[----:B------:R-:W-:-:S04]  /*1080*/  UIADD3 UR5, UPT, UPT, -UR4, URZ, URZ ;  /* 0x000000ff04057290 */ /* 0x000fc8000fffe1ff */
[----:B------:R-:W-:Y:S02]  /*1090*/  UIMAD UR59, UR59, UR5, UR20 ;  /* 0x000000053b3b72a4 */ /* 0x000fe4000f8e0214 */
[----:B------:R-:W-:-:S04]  /*10a0*/  UIADD3 UR4, UPT, UPT, -UR6, URZ, URZ ;  /* 0x000000ff06047290 */ /* 0x000fc8000fffe1ff */
[----:B------:R-:W-:Y:S01]  /*10b0*/  UIMAD UR62, UR62, UR4, UR30 ;  /* 0x000000043e3e72a4 */ /* 0x000fe2000f8e021e */
[----:B-1----:R-:W-:Y:S11]  /*10c0*/  BRA.U UP5, `(.L_x_18) ;  /* 0x0000000105407547 */ /* 0x002ff6000b800000 */
[----:B------:R-:W-:Y:S02]  /*10d0*/  UISETP.NE.AND UP0, UPT, UR62, URZ, UPT ;  /* 0x000000ff3e00728c */ /* 0x000fe4000bf05270 */
[----:B------:R-:W-:Y:S02]  /*10e0*/  UISETP.NE.AND UP2, UPT, UR59, 0x1, UPT ;  /* 0x000000013b00788c */ /* 0x000fe4000bf45270 */
[----:B------:R-:W-:-:S04]  /*10f0*/  UISETP.EQ.OR UP0, UPT, UR59, URZ, !UP0 ;  /* 0x000000ff3b00728c */ /* 0x000fc8000c702670 */
[----:B------:R-:W-:Y:S02]  /*1100*/  USEL UR7, URZ, 0x1, !UP0 ;  /* 0x00000001ff077887 */ /* 0x000fe4000c000000 */
[----:B------:R-:W-:-:S04]  /*1110*/  UISETP.NE.AND UP0, UPT, UR62, URZ, UPT ;  /* 0x000000ff3e00728c */ /* 0x000fc8000bf05270 */
[----:B------:R-:W-:-:S04]  /*1120*/  USEL UR4, URZ, 0x2, UP0 ;  /* 0x00000002ff047887 */ /* 0x000fc80008000000 */
[----:B------:R-:W-:Y:S02]  /*1130*/  USEL UR6, UR4, 0x2, UP2 ;  /* 0x0000000204067887 */ /* 0x000fe40009000000 */
[----:B------:R-:W-:Y:S02]  /*1140*/  USEL UR4, URZ, 0x4, UP0 ;  /* 0x00000004ff047887 */ /* 0x000fe40008000000 */
[----:B------:R-:W-:-:S04]  /*1150*/  UISETP.NE.AND UP2, UPT, UR59, 0x2, UPT ;  /* 0x000000023b00788c */ /* 0x000fc8000bf45270 */
[----:B------:R-:W-:Y:S02]  /*1160*/  USEL UR5, UR4, 0x4, UP2 ;  /* 0x0000000404057887 */ /* 0x000fe40009000000 */
[----:B------:R-:W-:Y:S02]  /*1170*/  USEL UR4, URZ, 0x8, UP0 ;  /* 0x00000008ff047887 */ /* 0x000fe40008000000 */
[----:B------:R-:W-:Y:S02]  /*1180*/  UISETP.NE.AND UP0, UPT, UR59, 0x3, UPT ;  /* 0x000000033b00788c */ /* 0x000fe4000bf05270 */
[----:B------:R-:W-:Y:S02]  /*1190*/  UIADD3 UR5, UPT, UPT, UR5, UR6, UR7 ;  /* 0x0000000605057290 */ /* 0x000fe4000fffe007 */
[----:B------:R-:W-:-:S04]  /*11a0*/  USEL UR4, UR4, 0x8, UP0 ;  /* 0x0000000804047887 */ /* 0x000fc80008000000 */
[----:B------:R-:W-:-:S06]  /*11b0*/  UIADD3 UR4, UPT, UPT, UR5, UR4, URZ ;  /* 0x0000000405047290 */ /* 0x000fcc000fffe0ff */
[----:B------:R-:W-:-:S07]  /*11c0*/  MOV R2, UR4 ;  /* 0x0000000400027c02 */ /* 0x000fce0008000f00 */
.L_x_18:
[----:B------:R-:W1:Y:S01]  /*11d0*/  S2UR UR36, SR_CTAID.Z ;  /* 0x00000000002479c3 */ /* 0x000e620000002700 */
[----:B------:R-:W-:-:S09]  /*11e0*/  UISETP.GE.AND UP0, UPT, UR19, 0x1, UPT ;  /* 0x000000011300788c */ /* 0x000fd2000bf06270 */
[----:B------:R-:W-:Y:S05]  /*11f0*/  BRA.U !UP0, `(.L_x_19) ;  /* 0x0000000108d47547 */ /* 0x000fea000b800000 */
[----:B------:R-:W2:Y:S01]  /*1200*/  LDCU.128 UR12, c[0x0][0xb10] ;  /* 0x00016200ff0c77ac */ /* 0x000ea20008000c00 */
[----:B------:R-:W3:Y:S01]  /*1210*/  LDCU UR21, c[0x0][0xb0c] ;  /* 0x00016180ff1577ac */ /* 0x000ee20008000800 */
[----:B------:R-:W4:Y:S01]  /*1220*/  LDCU UR6, c[0x0][0x370] ;  /* 0x00006e00ff0677ac */ /* 0x000f220008000800 */
[----:B------:R-:W1:Y:S01]  /*1230*/  LDCU UR7, c[0x0][0x374] ;  /* 0x00006e80ff0777ac */ /* 0x000e620008000800 */
[----:B------:R-:W1:Y:S01]  /*1240*/  LDCU UR22, c[0x0][0xb20] ;  /* 0x00016400ff1677ac */ /* 0x000e620008000800 */
[----:B--2---:R-:W-:Y:S02]  /*1250*/  UIMAD.WIDE.U32 UR4, UR20, UR12, URZ ;  /* 0x0000000c140472a5 */ /* 0x004fe4000f8e00ff */
[----:B---3--:R-:W-:Y:S01]  /*1260*/  UISETP.NE.AND UP0, UPT, UR21, 0x1, UPT ;  /* 0x000000011500788c */ /* 0x008fe2000bf05270 */
[----:B------:R-:W2:Y:S01]  /*1270*/  LDCU.64 UR8, c[0x0][0xb28] ;  /* 0x00016500ff0877ac */ /* 0x000ea20008000a00 */
[----:B----4-:R-:W-:-:S03]  /*1280*/  UIMAD.WIDE.U32 UR10, UR6, UR12, URZ ;  /* 0x0000000c060a72a5 */ /* 0x010fc6000f8e00ff */
[----:B------:R-:W-:Y:S01]  /*1290*/  UMOV UR4, UR5 ;  /* 0x0000000500047c82 */ /* 0x000fe20008000000 */
[----:B------:R-:W-:Y:S02]  /*12a0*/  UISETP.NE.AND UP2, UPT, UR19, 0x1, UPT ;  /* 0x000000011300788c */ /* 0x000fe4000bf45270 */
[----:B------:R-:W-:Y:S01]  /*12b0*/  USHF.R.U32.HI UR4, URZ, UR13, UR4 ;  /* 0x0000000dff047299 */ /* 0x000fe20008011604 */
[----:B------:R-:W-:Y:S01]  /*12c0*/  UMOV UR10, UR11 ;  /* 0x0000000b000a7c82 */ /* 0x000fe20008000000 */
[----:B------:R-:W-:Y:S02]  /*12d0*/  UIMAD.WIDE.U32 UR16, UR30, UR15, URZ ;  /* 0x0000000f1e1072a5 */ /* 0x000fe4000f8e00ff */
[----:B------:R-:W-:Y:S02]  /*12e0*/  USEL UR5, UR20, UR4, !UP0 ;  /* 0x0000000414057287 */ /* 0x000fe4000c000000 */
[----:B------:R-:W-:Y:S02]  /*12f0*/  @UP0 USHF.R.U32.HI UR6, URZ, UR13, UR10 ;  /* 0x0000000dff060299 */ /* 0x000fe4000801160a */
[----:B------:R-:W-:-:S02]  /*1300*/  UISETP.NE.AND UP0, UPT, UR14, 0x1, UPT ;  /* 0x000000010e00788c */ /* 0x000fc4000bf05270 */
[----:B-1----:R-:W-:Y:S02]  /*1310*/  UIMAD.WIDE.U32 UR10, UR7, UR15, URZ ;  /* 0x0000000f070a72a5 */ /* 0x002fe4000f8e00ff */
[----:B--2---:R-:W-:Y:S01]  /*1320*/  UIMAD.WIDE.U32 UR12, UR6, UR8, URZ ;  /* 0x00000008060c72a5 */ /* 0x004fe2000f8e00ff */
[----:B------:R-:W-:Y:S02]  /*1330*/  UMOV UR4, UR17 ;  /* 0x0000001100047c82 */ /* 0x000fe40008000000 */
[----:B------:R-:W-:Y:S02]  /*1340*/  USHF.R.U32.HI UR4, URZ, UR22, UR4 ;  /* 0x00000016ff047299 */ /* 0x000fe40008011604 */
[----:B------:R-:W-:Y:S02]  /*1350*/  UMOV UR10, UR11 ;  /* 0x0000000b000a7c82 */ /* 0x000fe40008000000 */
[----:B------:R-:W-:Y:S01]  /*1360*/  UMOV UR12, UR13 ;  /* 0x0000000d000c7c82 */ /* 0x000fe20008000000 */
[----:B------:R-:W-:-:S02]  /*1370*/  @UP0 USHF.R.U32.HI UR7, URZ, UR22, UR10 ;  /* 0x00000016ff070299 */ /* 0x000fc4000801160a */
[----:B------:R-:W-:Y:S02]  /*1380*/  USEL UR4, UR30, UR4, !UP0 ;  /* 0x000000041e047287 */ /* 0x000fe4000c000000 */
[----:B------:R-:W-:Y:S02]  /*1390*/  UIMAD.WIDE.U32 UR10, UR7, UR8, URZ ;  /* 0x00000008070a72a5 */ /* 0x000fe4000f8e00ff */
[----:B------:R-:W-:Y:S02]  /*13a0*/  @UP2 USHF.R.U32.HI UR6, URZ, UR9, UR12 ;  /* 0x00000009ff062299 */ /* 0x000fe4000801160c */
[----:B------:R-:W-:-:S03]  /*13b0*/  UIMAD.WIDE.U32 UR12, UR4, UR8, URZ ;  /* 0x00000008040c72a5 */ /* 0x000fc6000f8e00ff */
[----:B------:R-:W-:Y:S02]  /*13c0*/  UMOV UR10, UR11 ;  /* 0x0000000b000a7c82 */ /* 0x000fe40008000000 */
[----:B------:R-:W-:Y:S02]  /*13d0*/  @UP2 USHF.R.U32.HI UR7, URZ, UR9, UR10 ;  /* 0x00000009ff072299 */ /* 0x000fe4000801160a */
[----:B------:R-:W-:Y:S02]  /*13e0*/  UIMAD UR10, UR6, UR19, URZ ;  /* 0x00000013060a72a4 */ /* 0x000fe4000f8e02ff */
[----:B------:R-:W-:-:S04]  /*13f0*/  UIMAD UR7, UR7, UR19, URZ ;  /* 0x00000013070772a4 */ /* 0x000fc8000f8e02ff */
[----:B------:R-:W-:-:S03]  /*1400*/  UISETP.GE.AND UP0, UPT, UR4, UR7, UPT ;  /* 0x000000070400728c */ /* 0x000fc6000bf06270 */
[----:B------:R-:W-:Y:S01]  /*1410*/  UMOV UR7, UR13 ;  /* 0x0000000d00077c82 */ /* 0x000fe20008000000 */
[----:B------:R-:W-:Y:S02]  /*1420*/  UISETP.GE.OR UP0, UPT, UR5, UR10, UP0 ;  /* 0x0000000a0500728c */ /* 0x000fe40008706670 */
[----:B------:R-:W-:Y:S02]  /*1430*/  UIMAD.WIDE.U32 UR10, UR5, UR8, URZ ;  /* 0x00000008050a72a5 */ /* 0x000fe4000f8e00ff */
[----:B------:R-:W-:Y:S02]  /*1440*/  USHF.R.U32.HI UR7, URZ, UR9, UR7 ;  /* 0x00000009ff077299 */ /* 0x000fe40008011607 */
[----:B------:R-:W-:Y:S02]  /*1450*/  UIADD3 UR10, UPT, UPT, -UR4, URZ, URZ ;  /* 0x000000ff040a7290 */ /* 0x000fe4000fffe1ff */
[----:B------:R-:W-:Y:S02]  /*1460*/  USEL UR7, UR4, UR7, !UP2 ;  /* 0x0000000704077287 */ /* 0x000fe4000d000000 */
[----:B------:R-:W-:Y:S01]  /*1470*/  UIMAD UR10, UR14, UR10, UR30 ;  /* 0x0000000a0e0a72a4 */ /* 0x000fe2000f8e021e */
[----:B------:R-:W-:Y:S01]  /*1480*/  @!UP0 UMOV UR8, UR11 ;  /* 0x0000000b00088c82 */ /* 0x000fe20008000000 */
[----:B------:R-:W-:-:S02]  /*1490*/  UIADD3 UR11, UPT, UPT, -UR5, URZ, URZ ;  /* 0x000000ff050b7290 */ /* 0x000fc4000fffe1ff */
[----:B------:R-:W-:Y:S02]  /*14a0*/  @!UP0 USHF.R.U32.HI UR8, URZ, UR9, UR8 ;  /* 0x00000009ff088299 */ /* 0x000fe40008011608 */
[----:B------:R-:W-:Y:S02]  /*14b0*/  UIADD3 UR9, UPT, UPT, -UR7, URZ, URZ ;  /* 0x000000ff07097290 */ /* 0x000fe4000fffe1ff */
[----:B------:R-:W-:Y:S02]  /*14c0*/  @!UP0 USEL UR8, UR5, UR8, !UP2 ;  /* 0x0000000805088287 */ /* 0x000fe4000d000000 */
[----:B------:R-:W-:Y:S02]  /*14d0*/  UIMAD UR9, UR19, UR9, UR4 ;  /* 0x00000009130972a4 */ /* 0x000fe4000f8e0204 */
[----:B------:R-:W-:Y:S02]  /*14e0*/  @!UP0 UIADD3 UR7, UPT, UPT, UR7, -UR8, URZ ;  /* 0x8000000807078290 */ /* 0x000fe4000fffe0ff */
[----:B------:R-:W-:-:S02]  /*14f0*/  @!UP0 UIMAD UR6, UR9, UR6, UR8 ;  /* 0x00000006090682a4 */ /* 0x000fc4000f8e0208 */
[----:B------:R-:W-:Y:S02]  /*1500*/  @!UP0 UIMAD UR4, UR7, UR19, UR5 ;  /* 0x00000013070482a4 */ /* 0x000fe4000f8e0205 */
[----:B------:R-:W-:Y:S02]  /*1510*/  UIMAD UR20, UR21, UR11, UR20 ;  /* 0x0000000b151472a4 */ /* 0x000fe4000f8e0214 */
[----:B------:R-:W-:Y:S01]  /*1520*/  UIMAD UR30, UR4, UR14, UR10 ;  /* 0x0000000e041e72a4 */ /* 0x000fe2000f8e020a */
[----:B------:R-:W-:Y:S02]  /*1530*/  @!UP0 UMOV UR5, UR6 ;  /* 0x0000000600058c82 */ /* 0x000fe40008000000 */
[----:B------:R-:W-:-:S12]  /*1540*/  UIMAD UR20, UR5, UR21, UR20 ;  /* 0x00000015051472a4 */ /* 0x000fd8000f8e0214 */
.L_x_19:
[----:B------:R-:W-:-:S09]  /*1550*/  UISETP.NE.AND UP0, UPT, UR23, 0x1, UPT ;  /* 0x000000011700788c */ /* 0x000fd2000bf05270 */
[----:B------:R-:W-:Y:S05]  /*1560*/  BRA.U UP0, `(.L_x_20) ;  /* 0x0000000100407547 */ /* 0x000fea000b800000 */
[----:B------:R-:W2:Y:S01]  /*1570*/  LDCU.128 UR8, c[0x0][0xb10] ;  /* 0x00016200ff0877ac */ /* 0x000ea20008000c00 */
[----:B------:R-:W3:Y:S01]  /*1580*/  LDCU UR12, c[0x0][0xb0c] ;  /* 0x00016180ff0c77ac */ /* 0x000ee20008000800 */
[----:B------:R-:W4:Y:S01]  /*1590*/  LDCU UR13, c[0x0][0xb20] ;  /* 0x00016400ff0d77ac */ /* 0x000f220008000800 */
[----:B--2---:R-:W-:Y:S02]  /*15a0*/  UIMAD.WIDE.U32 UR4, UR20, UR8, URZ ;  /* 0x00000008140472a5 */ /* 0x004fe4000f8e00ff */
[----:B------:R-:W-:Y:S02]  /*15b0*/  UIMAD.WIDE.U32 UR6, UR30, UR11, URZ ;  /* 0x0000000b1e0672a5 */ /* 0x000fe4000f8e00ff */
[----:B---3--:R-:W-:Y:S02]  /*15c0*/  UISETP.NE.AND UP0, UPT, UR12, 0x1, UPT ;  /* 0x000000010c00788c */ /* 0x008fe4000bf05270 */
[----:B------:R-:W-:-:S03]  /*15d0*/  USHF.R.U32.HI UR5, URZ, UR9, UR5 ;  /* 0x00000009ff057299 */ /* 0x000fc60008011605 */
[----:B------:R-:W-:Y:S01]  /*15e0*/  UMOV UR4, UR7 ;  /* 0x0000000700047c82 */ /* 0x000fe20008000000 */
[----:B------:R-:W-:Y:S02]  /*15f0*/  USEL UR5, UR20, UR5, !UP0 ;  /* 0x0000000514057287 */ /* 0x000fe4000c000000 */
[----:B------:R-:W-:Y:S02]  /*1600*/  UISETP.NE.AND UP0, UPT, UR10, 0x1, UPT ;  /* 0x000000010a00788c */ /* 0x000fe4000bf05270 */
[----:B----4-:R-:W-:-:S04]  /*1610*/  USHF.R.U32.HI UR4, URZ, UR13, UR4 ;  /* 0x0000000dff047299 */ /* 0x010fc80008011604 */
[----:B------:R-:W-:-:S04]  /*1620*/  USEL UR4, UR30, UR4, !UP0 ;  /* 0x000000041e047287 */ /* 0x000fc8000c000000 */
[----:B------:R-:W-:Y:S02]  /*1630*/  UIADD3 UR6, UPT, UPT, UR5, -UR4, URZ ;  /* 0x8000000405067290 */ /* 0x000fe4000fffe0ff */
[----:B------:R-:W-:Y:S02]  /*1640*/  UIADD3 UR4, UPT, UPT, -UR5, UR4, URZ ;  /* 0x0000000405047290 */ /* 0x000fe4000fffe1ff */
[----:B------:R-:W-:Y:S02]  /*1650*/  UIMAD UR30, UR6, UR10, UR30 ;  /* 0x0000000a061e72a4 */ /* 0x000fe4000f8e021e */
[----:B------:R-:W-:-:S12]  /*1660*/  UIMAD UR20, UR4, UR12, UR20 ;  /* 0x0000000c041472a4 */ /* 0x000fd8000f8e0214 */
.L_x_20:
[----:B------:R-:W-:Y:S01]  /*1670*/  UISETP.NE.AND UP0, UPT, UR18, 0x2, UPT ;  /* 0x000000021200788c */ /* 0x000fe2000bf05270 */
[----:B------:R-:W-:Y:S09]  /*1680*/  BRA.U !UP6, `(.L_x_21) ;  /* 0x000000010e0c7547 */ /* 0x000ff2000b800000 */
[----:B------:R-:W-:Y:S01]  /*1690*/  UCGABAR_WAIT ;  /* 0x0000000000007dc7 */ /* 0x000fe20008000000 */
[----:B------:R-:W-:Y:S01]  /*16a0*/  CCTL.IVALL ;  /* 0x00000000ff00798f */ /* 0x000fe20002000000 */
[----:B------:R-:W-:Y:S05]  /*16b0*/  BRA `(.L_x_22) ;  /* 0x0000000000047947 */ /* 0x000fea0003800000 */
.L_x_21:
[----:B------:R-:W-:Y:S06]  /*16c0*/  BAR.SYNC.DEFER_BLOCKING 0x0 ;  /* 0x0000000000007b1d */ /* 0x000fec0000010000 */
.L_x_22:
[----:B------:R-:W-:Y:S05]  /*16d0*/  BRA.U UP0, `(.L_x_23) ;  /* 0x0000001500487547 */ /* 0x000fea000b800000 */
[----:B------:R-:W2:Y:S01]  /*16e0*/  LDCU UR6, c[0x0][0x38c] ;  /* 0x00007180ff0677ac */ /* 0x000ea20008000800 */
[----:B------:R-:W3:Y:S01]  /*16f0*/  S2UR UR8, SR_CgaCtaId ;  /* 0x00000000000879c3 */ /* 0x000ee20000008800 */
[----:B------:R-:W-:Y:S01]  /*1700*/  PLOP3.LUT P1, PT, PT, PT, UP3, 0x80, 0x8 ;  /* 0x000000000008781c */ /* 0x000fe20003f2f038 */
[----:B------:R-:W-:Y:S01]  /*1710*/  IMAD.MOV.U32 R12, RZ, RZ, 0x1 ;  /* 0x00000001ff0c7424 */ /* 0x000fe200078e00ff */
[----:B------:R-:W-:Y:S01]  /*1720*/  UMOV UR7, 0x400 ;  /* 0x0000040000077882 */ /* 0x000fe20000000000 */
[----:B------:R-:W-:Y:S01]  /*1730*/  UISETP.NE.AND UP1, UPT, UR18, URZ, UPT ;  /* 0x000000ff1200728c */ /* 0x000fe2000bf25270 */
[----:B------:R-:W-:Y:S01]  /*1740*/  ISETP.EQ.OR P2, PT, R0, RZ, P3 ;  /* 0x000000ff0000720c */ /* 0x000fe20001f42670 */
[----:B------:R-:W-:Y:S01]  /*1750*/  USEL UR24, URZ, 0x1, UP4 ;  /* 0x00000001ff187887 */ /* 0x000fe2000a000000 */
[----:B------:R-:W-:Y:S02]  /*1760*/  PLOP3.LUT P1, PT, P1, PT, PT, 0x8, 0x80 ;  /* 0x000000000080781c */ /* 0x000fe40000f2e170 */
[----:B------:R-:W-:Y:S01]  /*1770*/  CS2R R10, SRZ ;  /* 0x00000000000a7805 */ /* 0x000fe2000001ff00 */
[----:B------:R-:W-:Y:S01]  /*1780*/  IMAD.MOV.U32 R9, RZ, RZ, RZ ;  /* 0x000000ffff097224 */ /* 0x000fe200078e00ff */
[----:B------:R-:W4:Y:S01]  /*1790*/  LDCU UR40, c[0x0][0x370] ;  /* 0x00006e00ff2877ac */ /* 0x000f220008000800 */
[----:B------:R-:W-:Y:S01]  /*17a0*/  IMAD.MOV.U32 R8, RZ, RZ, 0x1 ;  /* 0x00000001ff087424 */ /* 0x000fe200078e00ff */
[----:B------:R-:W1:Y:S01]  /*17b0*/  LDCU.64 UR26, c[0x0][0x348] ;  /* 0x00006900ff1a77ac */ /* 0x000e620008000a00 */
[----:B--2---:R-:W-:-:S02]  /*17c0*/  UIADD3 UR5, UPT, UPT, UR6, 0x7f, URZ ;  /* 0x0000007f06057890 */ /* 0x004fc4000fffe0ff */
[----:B------:R-:W-:Y:S02]  /*17d0*/  USHF.R.U32.HI UR45, URZ, 0x7, UR28 ;  /* 0x00000007ff2d7899 */ /* 0x000fe4000801161c */
[----:B------:R-:W-:Y:S02]  /*17e0*/  USHF.R.S32.HI UR4, URZ, 0x1f, UR5 ;  /* 0x0000001fff047899 */ /* 0x000fe40008011405 */
[----:B---3--:R-:W-:Y:S02]  /*17f0*/  ULEA UR7, UR8, UR7, 0x18 ;  /* 0x0000000708077291 */ /* 0x008fe4000f8ec0ff */
[----:B------:R-:W-:Y:S02]  /*1800*/  ULEA.HI UR4, UR4, UR5, URZ, 0x7 ;  /* 0x0000000504047291 */ /* 0x000fe4000f8f38ff */
[----:B------:R-:W-:Y:S02]  /*1810*/  UIADD3 UR46, UPT, UPT, UR6, 0xfe, URZ ;  /* 0x000000fe062e7890 */ /* 0x000fe4000fffe0ff */
[----:B------:R-:W-:-:S02]  /*1820*/  USHF.R.S32.HI UR43, URZ, 0x7, UR4 ;  /* 0x00000007ff2b7899 */ /* 0x000fc40008011404 */
[----:B------:R-:W-:Y:S02]  /*1830*/  UIADD3 UR4, UPT, UPT, UR6, -0x1, URZ ;  /* 0xffffffff06047890 */ /* 0x000fe4000fffe0ff */
[----:B------:R-:W-:Y:S02]  /*1840*/  UISETP.LT.U32.AND UP0, UPT, UR43, 0x8, UPT ;  /* 0x000000082b00788c */ /* 0x000fe4000bf01070 */
[----:B------:R-:W-:Y:S02]  /*1850*/  UISETP.GE.U32.AND UP2, UPT, UR4, -0xff, UPT ;  /* 0xffffff010400788c */ /* 0x000fe4000bf46070 */
[----:B------:R-:W-:Y:S01]  /*1860*/  USEL UR41, UR43, 0x8, UP0 ;  /* 0x000000082b297887 */ /* 0x000fe20008000000 */
[----:B------:R-:W2:Y:S03]  /*1870*/  LDCU UR39, c[0x0][0x374] ;  /* 0x00006e80ff2777ac */ /* 0x000ea60008000800 */
[----:B------:R-:W-:-:S02]  /*1880*/  UIADD3 UR21, UPT, UPT, UR41, -0x1, URZ ;  /* 0xffffffff29157890 */ /* 0x000fc4000fffe0ff */
[----:B------:R-:W-:-:S03]  /*1890*/  USEL UR24, UR24, 0x2, UP1 ;  /* 0x0000000218187887 */ /* 0x000fc60008800000 */
[----:B------:R-:W-:Y:S02]  /*18a0*/  @UP2 UIADD3 UR21, UPT, UPT, UR41, URZ, URZ ;  /* 0x000000ff29152290 */ /* 0x000fe4000fffe0ff */
[----:B------:R-:W-:Y:S02]  /*18b0*/  UIADD3 UR29, UPT, UPT, UR7, 0x14400, UR28 ;  /* 0x00014400071d7890 */ /* 0x000fe4000fffe01c */
[----:B------:R-:W-:Y:S02]  /*18c0*/  UIADD3 UR44, UPT, UPT, UR43, -UR41, URZ ;  /* 0x800000292b2c7290 */ /* 0x000fe4000fffe0ff */
[----:B------:R-:W-:Y:S01]  /*18d0*/  UIADD3 UR21, UPT, UPT, UR21, 0x1, URZ ;  /* 0x0000000115157890 */ /* 0x000fe2000fffe0ff */
[----:B-1--4-:R-:W-:-:S11]  /*18e0*/  UMOV UR5, URZ ;  /* 0x000000ff00057c82 */ /* 0x012fd60008000000 */
.L_x_43:
[----:B-1----:R-:W1:Y:S02]  /*18f0*/  S2UR UR4, SR_CgaCtaId ;  /* 0x00000000000479c3 */ /* 0x002e640000008800 */
[----:B-1----:R-:W-:-:S09]  /*1900*/  UISETP.NE.AND UP0, UPT, UR4, URZ, UPT ;  /* 0x000000ff0400728c */ /* 0x002fd2000bf05270 */
[----:B------:R-:W-:Y:S05]  /*1910*/  BRA.U UP0, `(.L_x_24) ;  /* 0x0000000100287547 */ /* 0x000fea000b800000 */
[----:B------:R-:W-:Y:S02]  /*1920*/  LEA R0, R9, UR7, 0x3 ;  /* 0x0000000709007c11 */ /* 0x000fe4000f8e18ff */
[----:B------:R-:W-:-:S04]  /*1930*/  SHF.L.U32 R3, R8, 0x1f, RZ ;  /* 0x0000001f08037819 */ /* 0x000fc800000006ff */
[----:B------:R-:W1:Y:S02]  /*1940*/  SYNCS.PHASECHK.TRANS64.TRYWAIT P0, [R0+URZ+0x120], R3 ;  /* 0x00012003000075a7 */ /* 0x000e6400080011ff */
[----:B-1----:R-:W-:Y:S05]  /*1950*/  @!P0 BRA `(.L_x_25) ;  /* 0x0000006000ac8947 */ /* 0x002fea0003800000 */
.L_x_117:
[----:B------:R3:W-:Y:S01]  /*1960*/  SYNCS.ARRIVE.TRANS64.A1T0 RZ, [R0+URZ+0x110], RZ ;  /* 0x000110ff00ff79a7 */ /* 0x0007e200081000ff */
[----:B------:R-:W-:-:S05]  /*1970*/  VIADD R9, R9, 0x1 ;  /* 0x0000000109097836 */ /* 0x000fca0000000000 */
[----:B------:R-:W-:-:S04]  /*1980*/  ISETP.NE.AND P0, PT, R9, 0x2, PT ;  /* 0x000000020900780c */ /* 0x000fc80003f05270 */
[----:B-1----:R-:W-:Y:S02]  /*1990*/  SEL R3, RZ, 0x1, P0 ;  /* 0x00000001ff037807 */ /* 0x002fe40000000000 */
[----:B------:R-:W-:Y:S02]  /*19a0*/  SEL R9, R9, RZ, P0 ;  /* 0x000000ff09097207 */ /* 0x000fe40000000000 */
[----:B------:R-:W-:-:S07]  /*19b0*/  LOP3.LUT R8, R8, R3, RZ, 0x3c, !PT ;  /* 0x0000000308087212 */ /* 0x000fce00078e3cff */
.L_x_24:
[----:B------:R-:W-:Y:S01]  /*19c0*/  ULEA UR4, UR5, UR7, 0x3 ;  /* 0x0000000705047291 */ /* 0x000fe2000f8e18ff */
[----:B---3--:R-:W-:Y:S01]  /*19d0*/  SHF.L.U32 R0, R12, 0x1f, RZ ;  /* 0x0000001f0c007819 */ /* 0x008fe200000006ff */
[----:B------:R-:W-:Y:S02]  /*19e0*/  UISETP.GE.U32.AND UP0, UPT, UR46, 0xff, UPT ;  /* 0x000000ff2e00788c */ /* 0x000fe4000bf06070 */
[----:B------:R-:W-:Y:S02]  /*19f0*/  USHF.L.U32 UR35, UR20, 0x6, URZ ;  /* 0x0000000614237899 */ /* 0x000fe400080006ff */
[----:B------:R-:W-:Y:S01]  /*1a00*/  ULEA UR19, UR30, UR45, 0x7 ;  /* 0x0000002d1e137291 */ /* 0x000fe2000f8e38ff */
[----:B------:R-:W-:Y:S02]  /*1a10*/  UMOV UR13, URZ ;  /* 0x000000ff000d7c82 */ /* 0x000fe40008000000 */
[----:B------:R1:W3:Y:S02]  /*1a20*/  SYNCS.PHASECHK.TRANS64.TRYWAIT P0, [UR4+0x40], R0 ;  /* 0x00004000ff0075a7 */ /* 0x0002e40008001104 */
[----:B------:R-:W-:Y:S07]  /*1a30*/  BRA.U !UP0, `(.L_x_26) ;  /* 0x0000000108bc7547 */ /* 0x000fee000b800000 */
[----:B------:R-:W-:Y:S01]  /*1a40*/  UMOV UR6, URZ ;  /* 0x000000ff00067c82 */ /* 0x000fe20008000000 */
[----:B------:R-:W-:-:S05]  /*1a50*/  UMOV UR4, UR5 ;  /* 0x0000000500047c82 */ /* 0x000fca0008000000 */
.L_x_32:
[----:B------:R-:W-:Y:S01]  /*1a60*/  ULEA UR33, UR4, UR7, 0x3 ;  /* 0x0000000704217291 */ /* 0x000fe2000f8e18ff */
[----:B---3--:R-:W-:Y:S01]  /*1a70*/  @!P3 MOV R2, 0x6000 ;  /* 0x000060000002b802 */ /* 0x008fe20000000f00 */
[----:B-1-34-:R-:W-:Y:S10]  /*1a80*/  @P0 BRA `(.L_x_27) ;  /* 0x00000000000c0947 */ /* 0x01aff40003800000 */
[----:B------:R-:W-:-:S04]  /*1a90*/  SHF.L.U32 R3, R12, 0x1f, RZ ;  /* 0x0000001f0c037819 */ /* 0x000fc800000006ff */
[----:B------:R-:W3:Y:S02]  /*1aa0*/  SYNCS.PHASECHK.TRANS64.TRYWAIT P0, [UR33+0x40], R3 ;  /* 0x00004003ff0075a7 */ /* 0x000ee40008001121 */
[----:B---3--:R-:W-:Y:S05]  /*1ab0*/  @!P0 BRA `(.L_x_28) ;  /* 0x0000006000688947 */ /* 0x008fea0003800000 */
.L_x_27:
[----:B------:R3:W-:Y:S01]  /*1ac0*/  @!P3 SYNCS.ARRIVE.TRANS64 RZ, [UR33], R2 ;  /* 0x00000002ffffb9a7 */ /* 0x0007e20008000021 */
[----:B------:R-:W-:-:S04]  /*1ad0*/  ULOP3.LUT UR5, UR24, 0x2, URZ, 0xfc, !UPT ;  /* 0x0000000218057892 */ /* 0x000fc8000f8efcff */
[----:B------:R-:W-:-:S09]  /*1ae0*/  UISETP.NE.AND UP0, UPT, UR5, 0x2, UPT ;  /* 0x000000020500788c */ /* 0x000fd2000bf05270 */
[----:B------:R-:W-:Y:S05]  /*1af0*/  BRA.U UP0, `(.L_x_29) ;  /* 0x0000000100047547 */ /* 0x000fea000b800000 */
[----:B--2---:R-:W-:Y:S05]  /*1b00*/  BPT.TRAP 0x1 ;  /* 0x000000040000795c */ /* 0x004fea0000300000 */
.L_x_29:
[----:B------:R-:W-:Y:S04]  /*1b10*/  BSSY.RECONVERGENT B0, `(.L_x_30) ;  /* 0x0000003000007945 */ /* 0x000fe80003800200 */
[----:B------:R-:W-:Y:S05]  /*1b20*/  @P2 BRA `(.L_x_31) ;  /* 0x0000000000042947 */ /* 0x000fea0003800000 */
[----:B--2---:R-:W-:Y:S05]  /*1b30*/  BPT.TRAP 0x1 ;  /* 0x000000040000795c */ /* 0x004fea0000300000 */
.L_x_31:
[----:B--2---:R-:W-:Y:S05]  /*1b40*/  BSYNC.RECONVERGENT B0 ;  /* 0x0000000000007941 */ /* 0x004fea0003800200 */
.L_x_30:
[----:B------:R-:W-:Y:S02]  /*1b50*/  UIADD3 UR5, UPT, UPT, UR4, 0x1, URZ ;  /* 0x0000000104057890 */ /* 0x000fe4000fffe0ff */
[----:B------:R-:W-:Y:S02]  /*1b60*/  USHF.L.U32 UR34, UR6, 0x7, URZ ;  /* 0x0000000706227899 */ /* 0x000fe400080006ff */
[----:B------:R-:W-:Y:S02]  /*1b70*/  UISETP.NE.AND UP0, UPT, UR5, 0x8, UPT ;  /* 0x000000080500788c */ /* 0x000fe4000bf05270 */
[----:B------:R-:W-:Y:S02]  /*1b80*/  UIADD3 UR6, UPT, UPT, UR6, 0x1, URZ ;  /* 0x0000000106067890 */ /* 0x000fe4000fffe0ff */
[----:B------:R-:W-:Y:S02]  /*1b90*/  USEL UR9, URZ, 0x1, UP0 ;  /* 0x00000001ff097887 */ /* 0x000fe40008000000 */
[----:B------:R-:W-:-:S02]  /*1ba0*/  USEL UR5, UR5, URZ, UP0 ;  /* 0x000000ff05057287 */ /* 0x000fc40008000000 */
[----:B------:R-:W-:Y:S02]  /*1bb0*/  ULEA UR32, UR4, UR7, 0xd ;  /* 0x0000000704207291 */ /* 0x000fe4000f8e68ff */
[----:B------:R-:W-:Y:S01]  /*1bc0*/  ULEA UR8, UR5, UR7, 0x3 ;  /* 0x0000000705087291 */ /* 0x000fe2000f8e18ff */
[----:B------:R-:W-:Y:S01]  /*1bd0*/  LOP3.LUT R12, R12, UR9, RZ, 0x3c, !PT ;  /* 0x000000090c0c7c12 */ /* 0x000fe2000f8e3cff */
[----:B------:R-:W-:Y:S02]  /*1be0*/  UIADD3 UR10, UP1, UPT, UR26, 0x80, URZ ;  /* 0x000000801a0a7890 */ /* 0x000fe4000ff3e0ff */
[----:B------:R-:W-:Y:S01]  /*1bf0*/  ULEA UR16, UR4, UR28, 0xe ;  /* 0x0000001c04107291 */ /* 0x000fe2000f8e70ff */
[----:B-1----:R-:W-:Y:S01]  /*1c00*/  SHF.L.U32 R0, R12, 0x1f, RZ ;  /* 0x0000001f0c007819 */ /* 0x002fe200000006ff */
[----:B------:R-:W-:Y:S02]  /*1c10*/  UIADD3.X UR11, UPT, UPT, URZ, UR27, URZ, UP1, !UPT ;  /* 0x0000001bff0b7290 */ /* 0x000fe40008ffe4ff */
[----:B------:R-:W-:Y:S01]  /*1c20*/  UIADD3 UR32, UPT, UPT, UR32, 0x4400, URZ ;  /* 0x0000440020207890 */ /* 0x000fe2000fffe0ff */
[----:B------:R4:W1:Y:S01]  /*1c30*/  SYNCS.PHASECHK.TRANS64.TRYWAIT P0, [UR8+0x40], R0 ;  /* 0x00004000ff0075a7 */ /* 0x0008620008001108 */
[----:B------:R-:W-:-:S02]  /*1c40*/  UIADD3 UR8, UP0, UPT, UR26, 0x180, URZ ;  /* 0x000001801a087890 */ /* 0x000fc4000ff1e0ff */
[----:B------:R-:W-:Y:S02]  /*1c50*/  UIADD3 UR16, UPT, UPT, UR7, 0x14400, UR16 ;  /* 0x0001440007107890 */ /* 0x000fe4000fffe010 */
[----:B------:R-:W-:Y:S02]  /*1c60*/  UIADD3.X UR9, UPT, UPT, URZ, UR27, URZ, UP0, !UPT ;  /* 0x0000001bff097290 */ /* 0x000fe400087fe4ff */
[----:B------:R-:W-:Y:S01]  /*1c70*/  UISETP.NE.AND UP0, UPT, UR6, UR21, UPT ;  /* 0x000000150600728c */ /* 0x000fe2000bf05270 */
[----:B------:R-:W-:Y:S01]  /*1c80*/  UMOV UR12, 0x0 ;  /* 0x00000000000c7882 */ /* 0x000fe20000000000 */
[----:B------:R-:W-:Y:S01]  /*1c90*/  UMOV UR13, 0x10000000 ;  /* 0x10000000000d7882 */ /* 0x000fe20000000000 */
[----:B------:R-:W-:Y:S01]  /*1ca0*/  UMOV UR4, 0xf0000 ;  /* 0x000f000000047882 */ /* 0x000fe20000000000 */
[----:B------:R-:W-:Y:S01]  /*1cb0*/  UMOV UR20, UR36 ;  /* 0x0000002400147c82 */ /* 0x000fe20008000000 */
[----:B------:R-:W-:Y:S01]  /*1cc0*/  UMOV UR17, UR33 ;  /* 0x0000002100117c82 */ /* 0x000fe20008000000 */
[----:B------:R-:W-:Y:S01]  /*1cd0*/  UMOV UR18, UR34 ;  /* 0x0000002200127c82 */ /* 0x000fe20008000000 */
[----:B------:R-:W-:Y:S01]  /*1ce0*/  UTMALDG.3D [UR32], [UR10], desc[UR12] ;  /* 0x00000c200a0075b4 */ /* 0x000fe20008011000 */
[----:B------:R2:W-:Y:S02]  /*1cf0*/  UTMALDG.3D.MULTICAST [UR16], [UR8], UR4, desc[UR12] ;  /* 0x00000c10080073b4 */ /* 0x0005e40008011804 */
[----:B--2---:R-:W-:Y:S01]  /*1d00*/  UMOV UR13, UR21 ;  /* 0x00000015000d7c82 */ /* 0x004fe20008000000 */
[----:B------:R-:W-:Y:S01]  /*1d10*/  UMOV UR4, UR5 ;  /* 0x0000000500047c82 */ /* 0x000fe20008000000 */
[----:B------:R-:W-:Y:S05]  /*1d20*/  BRA.U UP0, `(.L_x_32) ;  /* 0xfffffffd004c7547 */ /* 0x000fea000b83ffff */
.L_x_26:
[----:B------:R-:W-:Y:S01]  /*1d30*/  ULEA UR4, UR5, UR7, 0x3 ;  /* 0x0000000705047291 */ /* 0x000fe2000f8e18ff */
[----:B-1--4-:R-:W-:Y:S01]  /*1d40*/  SHF.L.U32 R0, R12, 0x1f, RZ ;  /* 0x0000001f0c007819 */ /* 0x012fe200000006ff */
[----:B------:R-:W-:Y:S01]  /*1d50*/  @!P1 SYNCS.ARRIVE.TRANS64.A1T0 RZ, [UR7+0xa8], RZ ;  /* 0x0000a8ffffff99a7 */ /* 0x000fe20008100007 */
[----:B------:R-:W-:-:S06]  /*1d60*/  UISETP.GT.AND UP0, UPT, UR43, UR41, UPT ;  /* 0x000000292b00728c */ /* 0x000fcc000bf04270 */
[----:B---3--:R1:W3:Y:S03]  /*1d70*/  SYNCS.PHASECHK.TRANS64.TRYWAIT P0, [UR4+0x40], R0 ;  /* 0x00004000ff0075a7 */ /* 0x0082e60008001104 */
[----:B------:R-:W-:Y:S05]  /*1d80*/  BRA.U !UP0, `(.L_x_33) ;  /* 0x0000000108bc7547 */ /* 0x000fea000b800000 */
[----:B------:R-:W-:Y:S01]  /*1d90*/  UIADD3 UR25, UPT, UPT, UR44, UR13, URZ ;  /* 0x0000000d2c197290 */ /* 0x000fe2000fffe0ff */
[----:B------:R-:W-:-:S11]  /*1da0*/  UMOV UR4, UR5 ;  /* 0x0000000500047c82 */ /* 0x000fd60008000000 */
.L_x_39:
[----:B------:R-:W-:Y:S01]  /*1db0*/  ULEA UR9, UR4, UR7, 0x3 ;  /* 0x0000000704097291 */ /* 0x000fe2000f8e18ff */
[----:B---3--:R-:W-:Y:S01]  /*1dc0*/  @!P3 MOV R2, 0x6000 ;  /* 0x000060000002b802 */ /* 0x008fe20000000f00 */
[----:B-1-3--:R-:W-:Y:S10]  /*1dd0*/  @P0 BRA `(.L_x_34) ;  /* 0x00000000000c0947 */ /* 0x00aff40003800000 */
[----:B------:R-:W-:-:S04]  /*1de0*/  SHF.L.U32 R3, R12, 0x1f, RZ ;  /* 0x0000001f0c037819 */ /* 0x000fc800000006ff */
[----:B------:R-:W3:Y:S02]  /*1df0*/  SYNCS.PHASECHK.TRANS64.TRYWAIT P0, [UR9+0x40], R3 ;  /* 0x00004003ff0075a7 */ /* 0x000ee40008001109 */
[----:B---3--:R-:W-:Y:S05]  /*1e00*/  @!P0 BRA `(.L_x_35) ;  /* 0x0000005c00ac8947 */ /* 0x008fea0003800000 */
.L_x_34:
[----:B------:R3:W-:Y:S01]  /*1e10*/  @!P3 SYNCS.ARRIVE.TRANS64 RZ, [UR9], R2 ;  /* 0x00000002ffffb9a7 */ /* 0x0007e20008000009 */
[----:B------:R-:W-:-:S04]  /*1e20*/  ULOP3.LUT UR5, UR24, 0x2, URZ, 0xfc, !UPT ;  /* 0x0000000218057892 */ /* 0x000fc8000f8efcff */
[----:B------:R-:W-:-:S09]  /*1e30*/  UISETP.NE.AND UP0, UPT, UR5, 0x2, UPT ;  /* 0x000000020500788c */ /* 0x000fd2000bf05270 */
[----:B------:R-:W-:Y:S05]  /*1e40*/  BRA.U UP0, `(.L_x_36) ;  /* 0x0000000100047547 */ /* 0x000fea000b800000 */
[----:B--2---:R-:W-:Y:S05]  /*1e50*/  BPT.TRAP 0x1 ;  /* 0x000000040000795c */ /* 0x004fea0000300000 */
.L_x_36:
[----:B------:R-:W-:Y:S04]  /*1e60*/  BSSY.RECONVERGENT B0, `(.L_x_37) ;  /* 0x0000003000007945 */ /* 0x000fe80003800200 */
[----:B------:R-:W-:Y:S05]  /*1e70*/  @P2 BRA `(.L_x_38) ;  /* 0x0000000000042947 */ /* 0x000fea0003800000 */
[----:B--2---:R-:W-:Y:S05]  /*1e80*/  BPT.TRAP 0x1 ;  /* 0x000000040000795c */ /* 0x004fea0000300000 */
.L_x_38:
[----:B--2---:R-:W-:Y:S05]  /*1e90*/  BSYNC.RECONVERGENT B0 ;  /* 0x0000000000007941 */ /* 0x004fea0003800200 */
.L_x_37:
[----:B------:R-:W-:Y:S02]  /*1ea0*/  UIADD3 UR5, UPT, UPT, UR4, 0x1, URZ ;  /* 0x0000000104057890 */ /* 0x000fe4000fffe0ff */
[----:B------:R-:W-:Y:S02]  /*1eb0*/  UIADD3 UR14, UP1, UPT, UR26, 0x80, URZ ;  /* 0x000000801a0e7890 */ /* 0x000fe4000ff3e0ff */
[----:B------:R-:W-:Y:S02]  /*1ec0*/  UISETP.NE.AND UP0, UPT, UR5, 0x8, UPT ;  /* 0x000000080500788c */ /* 0x000fe4000bf05270 */
[----:B------:R-:W-:Y:S02]  /*1ed0*/  USHF.L.U32 UR10, UR13, 0x7, URZ ;  /* 0x000000070d0a7899 */ /* 0x000fe400080006ff */
[----:B------:R-:W-:Y:S02]  /*1ee0*/  USEL UR8, URZ, 0x1, UP0 ;  /* 0x00000001ff087887 */ /* 0x000fe40008000000 */
[----:B------:R-:W-:-:S02]  /*1ef0*/  USEL UR5, UR5, URZ, UP0 ;  /* 0x000000ff05057287 */ /* 0x000fc40008000000 */
[----:B------:R-:W-:Y:S02]  /*1f00*/  UIADD3 UR22, UP0, UPT, UR26, 0x180, URZ ;  /* 0x000001801a167890 */ /* 0x000fe4000ff1e0ff */
[----:B------:R-:W-:Y:S01]  /*1f10*/  LOP3.LUT R12, R12, UR8, RZ, 0x3c, !PT ;  /* 0x000000080c0c7c12 */ /* 0x000fe2000f8e3cff */
[----:B------:R-:W-:Y:S02]  /*1f20*/  ULEA UR8, UR4, UR7, 0xd ;  /* 0x0000000704087291 */ /* 0x000fe4000f8e68ff */
[----:B------:R-:W-:Y:S01]  /*1f30*/  ULEA UR6, UR5, UR7, 0x3 ;  /* 0x0000000705067291 */ /* 0x000fe2000f8e18ff */
[----:B-1----:R-:W-:Y:S01]  /*1f40*/  SHF.L.U32 R0, R12, 0x1f, RZ ;  /* 0x0000001f0c007819 */ /* 0x002fe200000006ff */
[----:B------:R-:W-:Y:S02]  /*1f50*/  UIADD3 UR8, UPT, UPT, UR8, 0x4400, URZ ;  /* 0x0000440008087890 */ /* 0x000fe4000fffe0ff */
[----:B------:R-:W-:Y:S02]  /*1f60*/  UIADD3.X UR15, UPT, UPT, URZ, UR27, URZ, UP1, !UPT ;  /* 0x0000001bff0f7290 */ /* 0x000fe40008ffe4ff */
[----:B------:R-:W-:-:S02]  /*1f70*/  ULEA UR16, UR4, UR29, 0xe ;  /* 0x0000001d04107291 */ /* 0x000fc4000f8e70ff */
[----:B------:R-:W-:Y:S01]  /*1f80*/  UIADD3.X UR23, UPT, UPT, URZ, UR27, URZ, UP0, !UPT ;  /* 0x0000001bff177290 */ /* 0x000fe200087fe4ff */
[----:B------:R4:W1:Y:S01]  /*1f90*/  SYNCS.PHASECHK.TRANS64.TRYWAIT P0, [UR6+0x40], R0 ;  /* 0x00004000ff0075a7 */ /* 0x0008620008001106 */
[----:B------:R-:W-:Y:S01]  /*1fa0*/  UMOV UR30, 0x0 ;  /* 0x00000000001e7882 */ /* 0x000fe20000000000 */
[----:B------:R-:W-:Y:S01]  /*1fb0*/  UMOV UR31, 0x10000000 ;  /* 0x10000000001f7882 */ /* 0x000fe20000000000 */
[----:B------:R-:W-:Y:S01]  /*1fc0*/  UMOV UR11, UR35 ;  /* 0x00000023000b7c82 */ /* 0x000fe20008000000 */
[----:B------:R-:W-:Y:S01]  /*1fd0*/  UMOV UR12, UR36 ;  /* 0x00000024000c7c82 */ /* 0x000fe20008000000 */
[----:B------:R-:W-:Y:S01]  /*1fe0*/  UMOV UR6, 0xf0000 ;  /* 0x000f000000067882 */ /* 0x000fe20000000000 */
[----:B------:R-:W-:Y:S01]  /*1ff0*/  UMOV UR20, UR36 ;  /* 0x0000002400147c82 */ /* 0x000fe20008000000 */
[----:B------:R-:W-:Y:S01]  /*2000*/  UMOV UR17, UR9 ;  /* 0x0000000900117c82 */ /* 0x000fe20008000000 */
[----:B------:R-:W-:Y:S01]  /*2010*/  UMOV UR18, UR10 ;  /* 0x0000000a00127c82 */ /* 0x000fe20008000000 */
[----:B------:R4:W-:Y:S01]  /*2020*/  UTMALDG.3D [UR8], [UR14], desc[UR30] ;  /* 0x00001e080e0075b4 */ /* 0x0009e20008011000 */
[----:B------:R-:W-:Y:S01]  /*2030*/  UIADD3 UR13, UPT, UPT, UR13, 0x1, URZ ;  /* 0x000000010d0d7890 */ /* 0x000fe2000fffe0ff */
[----:B------:R-:W-:-:S03]  /*2040*/  UMOV UR4, UR5 ;  /* 0x0000000500047c82 */ /* 0x000fc60008000000 */
[----:B------:R-:W-:Y:S01]  /*2050*/  UISETP.NE.AND UP0, UPT, UR13, UR25, UPT ;  /* 0x000000190d00728c */ /* 0x000fe2000bf05270 */
[----:B------:R4:W-:Y:S08]  /*2060*/  UTMALDG.3D.MULTICAST [UR16], [UR22], UR6, desc[UR30] ;  /* 0x00001e10160073b4 */ /* 0x0009f00008011806 */
[----:B----4-:R-:W-:Y:S05]  /*2070*/  BRA.U UP0, `(.L_x_39) ;  /* 0xfffffffd004c7547 */ /* 0x010fea000b83ffff */
.L_x_33:
[C---:B------:R-:W-:Y:S01]  /*2080*/  LEA R3, R11.reuse, UR7, 0x3 ;  /* 0x000000070b037c11 */ /* 0x040fe2000f8e18ff */
[----:B------:R-:W-:Y:S01]  /*2090*/  NOP ;  /* 0x0000000000007918 */ /* 0x000fe20000000000 */
[----:B-1----:R-:W-:Y:S02]  /*20a0*/  SHF.L.U32 R0, R10, 0x1f, RZ ;  /* 0x0000001f0a007819 */ /* 0x002fe400000006ff */
[----:B------:R-:W-:Y:S02]  /*20b0*/  LEA R5, R11, UR7, 0x4 ;  /* 0x000000070b057c11 */ /* 0x000fe4000f8e20ff */
[----:B---3--:R-:W1:Y:S02]  /*20c0*/  SYNCS.PHASECHK.TRANS64.TRYWAIT P0, [R3+URZ+0xb0], R0 ;  /* 0x0000b000030075a7 */ /* 0x008e6400080011ff */
[----:B-1----:R-:W-:Y:S05]  /*20d0*/  @!P0 BRA `(.L_x_40) ;  /* 0x0000005c00108947 */ /* 0x002fea0003800000 */
.L_x_120:
[----:B------:R-:W3:Y:S01]  /*20e0*/  LDS.128 R4, [R5+0x140] ;  /* 0x0001400005047984 */ /* 0x000ee20000000c00 */
[----:B------:R-:W-:Y:S01]  /*20f0*/  UISETP.GE.AND UP0, UPT, UR42, 0x1, UPT ;  /* 0x000000012a00788c */ /* 0x000fe2000bf06270 */
[----:B------:R-:W-:Y:S01]  /*2100*/  @!PT LDS RZ, [RZ] ;  /* 0x00000000fffff984 */ /* 0x000fe20000000800 */
[----:B------:R-:W-:Y:S01]  /*2110*/  @!PT LDS RZ, [RZ] ;  /* 0x00000000fffff984 */ /* 0x000fe20000000800 */
[----:B------:R-:W-:Y:S01]  /*2120*/  @!PT LDS RZ, [RZ] ;  /* 0x00000000fffff984 */ /* 0x000fe20000000800 */
[----:B------:R-:W-:Y:S01]  /*2130*/  @!PT LDS RZ, [RZ] ;  /* 0x00000000fffff984 */ /* 0x000fe20000000800 */
[----:B------:R4:W-:Y:S06]  /*2140*/  MEMBAR.ALL.CTA ;  /* 0x0000000000007992 */ /* 0x0009ec0000008000 */
[----:B----4-:R-:W4:Y:S01]  /*2150*/  FENCE.VIEW.ASYNC.S ;  /* 0x00000000000073c6 */ /* 0x010f220000000000 */
[----:B---3--:R-:W-:-:S13]  /*2160*/  LOP3.LUT P0, RZ, R6, 0x1, RZ, 0xc0, !PT ;  /* 0x0000000106ff7812 */ /* 0x008fda000780c0ff */
[----:B----4-:R-:W-:Y:S01]  /*2170*/  VOTEU.ANY UP1, P0 ;  /* 0x0000000000ff7886 */ /* 0x010fe20000020100 */
[----:B------:R-:W-:-:S13]  /*2180*/  PLOP3.LUT P0, PT, PT, PT, UP1, 0x80, 0x8 ;  /* 0x000000000008781c */ /* 0x000fda0003f0f018 */
[----:B-1----:R-:W-:Y:S02]  /*2190*/  @P0 LOP3.LUT R0, R5, 0xffff, RZ, 0xc0, !PT ;  /* 0x0000ffff05000812 */ /* 0x002fe400078ec0ff */
[----:B------:R-:W-:Y:S02]  /*21a0*/  @P0 MOV R2, R4 ;  /* 0x0000000400020202 */ /* 0x000fe40000000f00 */
[----:B------:R-:W-:Y:S01]  /*21b0*/  @P0 R2UR UR6, R0 ;  /* 0x00000000000602ca */ /* 0x000fe200000e0000 */
[----:B------:R-:W-:Y:S01]  /*21c0*/  VIADD R0, R3, 0xc0 ;  /* 0x000000c003007836 */ /* 0x000fe20000000000 */
[----:B------:R-:W-:Y:S02]  /*21d0*/  @P0 SHF.R.U32.HI R4, RZ, 0x10, R5 ;  /* 0x00000010ff040819 */ /* 0x000fe40000011605 */
[----:B------:R-:W-:Y:S02]  /*21e0*/  @P0 R2UR UR8, R2 ;  /* 0x00000000020802ca */ /* 0x000fe400000e0000 */
[----:B------:R-:W-:-:S02]  /*21f0*/  PRMT R0, RZ, 0x654, R0 ;  /* 0x00000654ff007816 */ /* 0x000fc40000000000 */
[----:B------:R-:W-:Y:S02]  /*2200*/  @P0 R2UR UR4, R4 ;  /* 0x00000000040402ca */ /* 0x000fe400000e0000 */
[----:B------:R1:W-:Y:S03]  /*2210*/  SYNCS.ARRIVE.TRANS64.RED.A1T0 RZ, [R0+URZ], RZ ;  /* 0x000000ff00ff79a7 */ /* 0x0003e600081004ff */
[----:B------:R-:W-:-:S04]  /*2220*/  @UP1 UMOV UR37, UR6 ;  /* 0x0000000600251c82 */ /* 0x000fc80008000000 */
[----:B------:R-:W-:-:S04]  /*2230*/  @UP1 UMOV UR38, UR8 ;  /* 0x0000000800261c82 */ /* 0x000fc80008000000 */
[----:B------:R-:W-:Y:S01]  /*2240*/  @UP1 UMOV UR36, UR4 ;  /* 0x0000000400241c82 */ /* 0x000fe20008000000 */
[----:B------:R-:W-:Y:S05]  /*2250*/  BRA.U !UP0, `(.L_x_41) ;  /* 0x0000000108d47547 */ /* 0x000fea000b800000 */
[----:B------:R-:W2:Y:S01]  /*2260*/  LDCU.128 UR12, c[0x0][0xb10] ;  /* 0x00016200ff0c77ac */ /* 0x000ea20008000c00 */
[----:B------:R-:W3:Y:S01]  /*2270*/  LDCU UR25, c[0x0][0xb20] ;  /* 0x00016400ff1977ac */ /* 0x000ee20008000800 */
[----:B------:R-:W4:Y:S01]  /*2280*/  LDCU UR20, c[0x0][0xb0c] ;  /* 0x00016180ff1477ac */ /* 0x000f220008000800 */
[----:B------:R-:W1:Y:S01]  /*2290*/  LDCU.64 UR10, c[0x0][0xb28] ;  /* 0x00016500ff0a77ac */ /* 0x000e620008000a00 */
[----:B------:R-:W-:Y:S02]  /*22a0*/  UISETP.NE.AND UP3, UPT, UR42, 0x1, UPT ;  /* 0x000000012a00788c */ /* 0x000fe4000bf65270 */
[----:B--2---:R-:W-:Y:S02]  /*22b0*/  UIMAD.WIDE.U32 UR16, UR39, UR15, URZ ;  /* 0x0000000f271072a5 */ /* 0x004fe4000f8e00ff */
[----:B------:R-:W-:Y:S02]  /*22c0*/  UIMAD.WIDE.U32 UR8, UR40, UR12, URZ ;  /* 0x0000000c280872a5 */ /* 0x000fe4000f8e00ff */
[----:B------:R-:W-:-:S02]  /*22d0*/  UISETP.NE.AND UP0, UPT, UR14, 0x1, UPT ;  /* 0x000000010e00788c */ /* 0x000fc4000bf05270 */
[----:B------:R-:W-:Y:S01]  /*22e0*/  UIMAD.WIDE.U32 UR22, UR37, UR15, URZ ;  /* 0x0000000f251672a5 */ /* 0x000fe2000f8e00ff */
[----:B------:R-:W-:Y:S02]  /*22f0*/  UMOV UR16, UR17 ;  /* 0x0000001100107c82 */ /* 0x000fe40008000000 */
[----:B------:R-:W-:Y:S01]  /*2300*/  UMOV UR8, UR9 ;  /* 0x0000000900087c82 */ /* 0x000fe20008000000 */
[----:B---3--:R-:W-:Y:S02]  /*2310*/  USHF.R.U32.HI UR16, URZ, UR25, UR16 ;  /* 0x00000019ff107299 */ /* 0x008fe40008011610 */
[----:B----4-:R-:W-:Y:S02]  /*2320*/  UISETP.NE.AND UP2, UPT, UR20, 0x1, UPT ;  /* 0x000000011400788c */ /* 0x010fe4000bf45270 */
[----:B------:R-:W-:Y:S02]  /*2330*/  USHF.R.U32.HI UR8, URZ, UR13, UR8 ;  /* 0x0000000dff087299 */ /* 0x000fe40008011608 */
[----:B------:R-:W-:-:S02]  /*2340*/  USEL UR6, UR39, UR16, !UP0 ;  /* 0x0000001027067287 */ /* 0x000fc4000c000000 */
[----:B------:R-:W-:Y:S02]  /*2350*/  USEL UR8, UR40, UR8, !UP2 ;  /* 0x0000000828087287 */ /* 0x000fe4000d000000 */
[----:B-1----:R-:W-:Y:S01]  /*2360*/  UIMAD.WIDE.U32 UR16, UR6, UR10, URZ ;  /* 0x0000000a061072a5 */ /* 0x002fe2000f8e00ff */
[----:B------:R-:W-:Y:S01]  /*2370*/  UMOV UR4, UR23 ;  /* 0x0000001700047c82 */ /* 0x000fe20008000000 */
[----:B------:R-:W-:Y:S02]  /*2380*/  UIMAD.WIDE.U32 UR18, UR38, UR12, URZ ;  /* 0x0000000c261272a5 */ /* 0x000fe4000f8e00ff */
[----:B------:R-:W-:-:S03]  /*2390*/  UIMAD.WIDE.U32 UR22, UR8, UR10, URZ ;  /* 0x0000000a081672a5 */ /* 0x000fc6000f8e00ff */
[----:B------:R-:W-:Y:S01]  /*23a0*/  UMOV UR16, UR17 ;  /* 0x0000001100107c82 */ /* 0x000fe20008000000 */
[----:B------:R-:W-:Y:S02]  /*23b0*/  USHF.R.U32.HI UR4, URZ, UR25, UR4 ;  /* 0x00000019ff047299 */ /* 0x000fe40008011604 */
[----:B------:R-:W-:Y:S01]  /*23c0*/  @UP3 USHF.R.U32.HI UR6, URZ, UR11, UR16 ;  /* 0x0000000bff063299 */ /* 0x000fe20008011610 */
[----:B------:R-:W-:Y:S01]  /*23d0*/  UMOV UR18, UR19 ;  /* 0x0000001300127c82 */ /* 0x000fe20008000000 */
[----:B------:R-:W-:Y:S01]  /*23e0*/  UMOV UR22, UR23 ;  /* 0x0000001700167c82 */ /* 0x000fe20008000000 */
[----:B------:R-:W-:Y:S02]  /*23f0*/  USHF.R.U32.HI UR13, URZ, UR13, UR18 ;  /* 0x0000000dff0d7299 */ /* 0x000fe40008011612 */
[----:B------:R-:W-:Y:S02]  /*2400*/  USEL UR4, UR37, UR4, !UP0 ;  /* 0x0000000425047287 */ /* 0x000fe4000c000000 */
[----:B------:R-:W-:-:S02]  /*2410*/  @UP3 USHF.R.U32.HI UR8, URZ, UR11, UR22 ;  /* 0x0000000bff083299 */ /* 0x000fc40008011616 */
[----:B------:R-:W-:Y:S02]  /*2420*/  UIMAD UR9, UR42, UR6, URZ ;  /* 0x000000062a0972a4 */ /* 0x000fe4000f8e02ff */
[----:B------:R-:W-:Y:S02]  /*2430*/  USEL UR6, UR38, UR13, !UP2 ;  /* 0x0000000d26067287 */ /* 0x000fe4000d000000 */
[----:B------:R-:W-:Y:S02]  /*2440*/  UIMAD UR12, UR42, UR8, URZ ;  /* 0x000000082a0c72a4 */ /* 0x000fe4000f8e02ff */
[----:B------:R-:W-:Y:S02]  /*2450*/  UISETP.GE.AND UP0, UPT, UR4, UR9, UPT ;  /* 0x000000090400728c */ /* 0x000fe4000bf06270 */
[----:B------:R-:W-:Y:S02]  /*2460*/  UIMAD.WIDE.U32 UR16, UR4, UR10, URZ ;  /* 0x0000000a041072a5 */ /* 0x000fe4000f8e00ff */
[----:B------:R-:W-:-:S02]  /*2470*/  UISETP.GE.OR UP0, UPT, UR6, UR12, UP0 ;  /* 0x0000000c0600728c */ /* 0x000fc40008706670 */
[----:B------:R-:W-:Y:S02]  /*2480*/  UIMAD.WIDE.U32 UR12, UR6, UR10, URZ ;  /* 0x0000000a060c72a5 */ /* 0x000fe4000f8e00ff */
[----:B------:R-:W-:Y:S01]  /*2490*/  UIADD3 UR15, UPT, UPT, -UR4, URZ, URZ ;  /* 0x000000ff040f7290 */ /* 0x000fe2000fffe1ff */
[----:B------:R-:W-:Y:S01]  /*24a0*/  UMOV UR10, UR17 ;  /* 0x00000011000a7c82 */ /* 0x000fe20008000000 */
[----:B------:R-:W-:Y:S02]  /*24b0*/  UIADD3 UR12, UPT, UPT, -UR6, URZ, URZ ;  /* 0x000000ff060c7290 */ /* 0x000fe4000fffe1ff */
[----:B------:R-:W-:-:S03]  /*24c0*/  USHF.R.U32.HI UR10, URZ, UR11, UR10 ;  /* 0x0000000bff0a7299 */ /* 0x000fc6000801160a */
[----:B------:R-:W-:Y:S01]  /*24d0*/  @!UP0 UMOV UR9, UR13 ;  /* 0x0000000d00098c82 */ /* 0x000fe20008000000 */
[----:B------:R-:W-:Y:S02]  /*24e0*/  UIMAD UR15, UR14, UR15, UR37 ;  /* 0x0000000f0e0f72a4 */ /* 0x000fe4000f8e0225 */
[----:B------:R-:W-:Y:S02]  /*24f0*/  USEL UR10, UR4, UR10, !UP3 ;  /* 0x0000000a040a7287 */ /* 0x000fe4000d800000 */
[----:B------:R-:W-:Y:S02]  /*2500*/  @!UP0 USHF.R.U32.HI UR9, URZ, UR11, UR9 ;  /* 0x0000000bff098299 */ /* 0x000fe40008011609 */
[----:B------:R-:W-:Y:S02]  /*2510*/  UIADD3 UR11, UPT, UPT, -UR10, URZ, URZ ;  /* 0x000000ff0a0b7290 */ /* 0x000fe4000fffe1ff */
[----:B------:R-:W-:Y:S02]  /*2520*/  @!UP0 USEL UR9, UR6, UR9, !UP3 ;  /* 0x0000000906098287 */ /* 0x000fe4000d800000 */
[----:B------:R-:W-:-:S02]  /*2530*/  UIMAD UR11, UR42, UR11, UR4 ;  /* 0x0000000b2a0b72a4 */ /* 0x000fc4000f8e0204 */
[----:B------:R-:W-:Y:S02]  /*2540*/  @!UP0 UIADD3 UR10, UPT, UPT, UR10, -UR9, URZ ;  /* 0x800000090a0a8290 */ /* 0x000fe4000fffe0ff */
[----:B------:R-:W-:Y:S02]  /*2550*/  @!UP0 UIMAD UR9, UR11, UR8, UR9 ;  /* 0x000000080b0982a4 */ /* 0x000fe4000f8e0209 */
[----:B------:R-:W-:Y:S02]  /*2560*/  @!UP0 UIMAD UR4, UR42, UR10, UR6 ;  /* 0x0000000a2a0482a4 */ /* 0x000fe4000f8e0206 */
[----:B------:R-:W-:Y:S02]  /*2570*/  UIMAD UR8, UR20, UR12, UR38 ;  /* 0x0000000c140872a4 */ /* 0x000fe4000f8e0226 */
[----:B------:R-:W-:Y:S01]  /*2580*/  UIMAD UR37, UR4, UR14, UR15 ;  /* 0x0000000e042572a4 */ /* 0x000fe2000f8e020f */
[----:B------:R-:W-:Y:S02]  /*2590*/  @!UP0 UMOV UR6, UR9 ;  /* 0x0000000900068c82 */ /* 0x000fe40008000000 */
[----:B------:R-:W-:-:S12]  /*25a0*/  UIMAD UR38, UR6, UR20, UR8 ;  /* 0x00000014062672a4 */ /* 0x000fd8000f8e0208 */
.L_x_41:
[----:B------:R-:W3:Y:S02]  /*25b0*/  LDCU UR4, c[0x0][0xb30] ;  /* 0x00016600ff0477ac */ /* 0x000ee40008000800 */
[----:B---3--:R-:W-:-:S09]  /*25c0*/  UISETP.NE.AND UP0, UPT, UR4, 0x1, UPT ;  /* 0x000000010400788c */ /* 0x008fd2000bf05270 */
[----:B------:R-:W-:Y:S05]  /*25d0*/  BRA.U UP0, `(.L_x_42) ;  /* 0x0000000100447547 */ /* 0x000fea000b800000 */
[----:B------:R-:W3:Y:S01]  /*25e0*/  LDCU.128 UR12, c[0x0][0xb10] ;  /* 0x00016200ff0c77ac */ /* 0x000ee20008000c00 */
[----:B------:R-:W4:Y:S01]  /*25f0*/  LDCU UR16, c[0x0][0xb0c] ;  /* 0x00016180ff1077ac */ /* 0x000f220008000800 */
[----:B------:R-:W1:Y:S01]  /*2600*/  LDCU UR17, c[0x0][0xb20] ;  /* 0x00016400ff1177ac */ /* 0x000e620008000800 */
[----:B---3--:R-:W-:Y:S02]  /*2610*/  UIMAD.WIDE.U32 UR10, UR38, UR12, URZ ;  /* 0x0000000c260a72a5 */ /* 0x008fe4000f8e00ff */
[----:B------:R-:W-:Y:S02]  /*2620*/  UIMAD.WIDE.U32 UR8, UR37, UR15, URZ ;  /* 0x0000000f250872a5 */ /* 0x000fe4000f8e00ff */
[----:B----4-:R-:W-:Y:S02]  /*2630*/  UISETP.NE.AND UP2, UPT, UR16, 0x1, UPT ;  /* 0x000000011000788c */ /* 0x010fe4000bf45270 */
[----:B------:R-:W-:Y:S01]  /*2640*/  UISETP.NE.AND UP0, UPT, UR14, 0x1, UPT ;  /* 0x000000010e00788c */ /* 0x000fe2000bf05270 */
[----:B------:R-:W-:-:S02]  /*2650*/  UMOV UR6, UR11 ;  /* 0x0000000b00067c82 */ /* 0x000fc40008000000 */
[----:B------:R-:W-:Y:S01]  /*2660*/  UMOV UR4, UR9 ;  /* 0x0000000900047c82 */ /* 0x000fe20008000000 */
[----:B------:R-:W-:Y:S02]  /*2670*/  USHF.R.U32.HI UR6, URZ, UR13, UR6 ;  /* 0x0000000dff067299 */ /* 0x000fe40008011606 */
[----:B-1----:R-:W-:Y:S02]  /*2680*/  USHF.R.U32.HI UR4, URZ, UR17, UR4 ;  /* 0x00000011ff047299 */ /* 0x002fe40008011604 */
[----:B------:R-:W-:Y:S02]  /*2690*/  USEL UR6, UR38, UR6, !UP2 ;  /* 0x0000000626067287 */ /* 0x000fe4000d000000 */
[----:B------:R-:W-:-:S04]  /*26a0*/  USEL UR4, UR37, UR4, !UP0 ;  /* 0x0000000425047287 */ /* 0x000fc8000c000000 */
[----:B------:R-:W-:Y:S02]  /*26b0*/  UIADD3 UR8, UPT, UPT, UR6, -UR4, URZ ;  /* 0x8000000406087290 */ /* 0x000fe4000fffe0ff */
[----:B------:R-:W-:Y:S02]  /*26c0*/  UIADD3 UR4, UPT, UPT, -UR6, UR4, URZ ;  /* 0x0000000406047290 */ /* 0x000fe4000fffe1ff */
[----:B------:R-:W-:Y:S02]  /*26d0*/  UIMAD UR37, UR8, UR14, UR37 ;  /* 0x0000000e082572a4 */ /* 0x000fe4000f8e0225 */
[----:B------:R-:W-:-:S12]  /*26e0*/  UIMAD UR38, UR4, UR16, UR38 ;  /* 0x00000010042672a4 */ /* 0x000fd8000f8e0226 */
.L_x_42:
[----:B------:R-:W-:Y:S01]  /*26f0*/  VIADD R11, R11, 0x1 ;  /* 0x000000010b0b7836 */ /* 0x000fe20000000000 */
[----:B------:R-:W-:Y:S01]  /*2700*/  PLOP3.LUT P1, PT, PT, PT, PT, 0x80, 0x8 ;  /* 0x000000000008781c */ /* 0x000fe20003f2f070 */
[----:B------:R-:W-:Y:S02]  /*2710*/  UIADD3 UR20, UPT, UPT, UR38, UR59, URZ ;  /* 0x0000003b26147290 */ /* 0x000fe4000fffe0ff */
[----:B------:R-:W-:Y:S01]  /*2720*/  UIADD3 UR30, UPT, UPT, UR37, UR62, URZ ;  /* 0x0000003e251e7290 */ /* 0x000fe2000fffe0ff */
[----:B------:R-:W-:-:S04]  /*2730*/  ISETP.NE.AND P0, PT, R11, 0x2, PT ;  /* 0x000000020b00780c */ /* 0x000fc80003f05270 */
[----:B------:R-:W-:Y:S02]  /*2740*/  SEL R3, RZ, 0x1, P0 ;  /* 0x00000001ff037807 */ /* 0x000fe40000000000 */
[----:B------:R-:W-:Y:S02]  /*2750*/  SEL R11, R11, RZ, P0 ;  /* 0x000000ff0b0b7207 */ /* 0x000fe40000000000 */
[----:B------:R-:W-:Y:S01]  /*2760*/  LOP3.LUT R10, R10, R3, RZ, 0x3c, !PT ;  /* 0x000000030a0a7212 */ /* 0x000fe200078e3cff */
[----:B------:R-:W-:Y:S06]  /*2770*/  BRA.U UP1, `(.L_x_43) ;  /* 0xfffffff1015c7547 */ /* 0x000fec000b83ffff */
[----:B------:R-:W-:Y:S01]  /*2780*/  UIADD3 UR7, UPT, UPT, UR7, 0x40, URZ ;  /* 0x0000004007077890 */ /* 0x000fe2000fffe0ff */
[----:B------:R-:W-:-:S03]  /*2790*/  SHF.L.U32 R3, R12, 0x1f, RZ ;  /* 0x0000001f0c037819 */ /* 0x000fc600000006ff */
[----:B------:R-:W-:-:S09]  /*27a0*/  ULEA UR4, UR5, UR7, 0x3 ;  /* 0x0000000705047291 */ /* 0x000fd2000f8e18ff */
[----:B------:R-:W3:Y:S02]  /*27b0*/  SYNCS.PHASECHK.TRANS64.TRYWAIT P0, [UR4], R3 ;  /* 0x00000003ff0075a7 */ /* 0x000ee40008001104 */
[----:B---3--:R-:W-:Y:S05]  /*27c0*/  @!P0 BRA `(.L_x_44) ;  /* 0x0000005400688947 */ /* 0x008fea0003800000 */
.L_x_122:
[----:B------:R-:W-:-:S04]  /*27d0*/  UIADD3 UR4, UPT, UPT, UR5, 0x1, URZ ;  /* 0x0000000105047890 */ /* 0x000fc8000fffe0ff */
[----:B------:R-:W-:-:S04]  /*27e0*/  UISETP.NE.AND UP0, UPT, UR4, 0x8, UPT ;  /* 0x000000080400788c */ /* 0x000fc8000bf05270 */
[----:B------:R-:W-:Y:S02]  /*27f0*/  USEL UR6, URZ, 0x1, UP0 ;  /* 0x00000001ff067887 */ /* 0x000fe40008000000 */
[----:B------:R-:W-:-:S04]  /*2800*/  USEL UR4, UR4, URZ, UP0 ;  /* 0x000000ff04047287 */ /* 0x000fc80008000000 */
[----:B------:R-:W-:Y:S01]  /*2810*/  ULEA UR5, UR4, UR7, 0x3 ;  /* 0x0000000704057291 */ /* 0x000fe2000f8e18ff */
[----:B------:R-:W-:-:S04]  /*2820*/  LOP3.LUT R2, R12, UR6, RZ, 0x3c, !PT ;  /* 0x000000060c027c12 */ /* 0x000fc8000f8e3cff */
[----:B-1----:R-:W-:-:S04]  /*2830*/  SHF.L.U32 R3, R2, 0x1f, RZ ;  /* 0x0000001f02037819 */ /* 0x002fc800000006ff */
[----:B------:R-:W1:Y:S02]  /*2840*/  SYNCS.PHASECHK.TRANS64.TRYWAIT P0, [UR5], R3 ;  /* 0x00000003ff0075a7 */ /* 0x000e640008001105 */
[----:B-1----:R-:W-:Y:S05]  /*2850*/  @!P0 BRA `(.L_x_45) ;  /* 0x00000054005c8947 */ /* 0x002fea0003800000 */
.L_x_124:
        /* <DEDUP_REMOVED lines=9> */
.L_x_126:
        /* <DEDUP_REMOVED lines=9> */
.L_x_128:
        /* <DEDUP_REMOVED lines=9> */
.L_x_130:
        /* <DEDUP_REMOVED lines=9> */
.L_x_132:
        /* <DEDUP_REMOVED lines=9> */
.L_x_134:
[----:B------:R-:W-:-:S04]  /*2b30*/  UIADD3 UR4, UPT, UPT, UR4, 0x1, URZ ;  /* 0x0000000104047890 */ /* 0x000fc8000fffe0ff */
[----:B------:R-:W-:-:S04]  /*2b40*/  UISETP.NE.AND UP0, UPT, UR4, 0x8, UPT ;  /* 0x000000080400788c */ /* 0x000fc8000bf05270 */
[----:B------:R-:W-:Y:S02]  /*2b50*/  USEL UR5, URZ, 0x1, UP0 ;  /* 0x00000001ff057887 */ /* 0x000fe40008000000 */
[----:B------:R-:W-:-:S04]  /*2b60*/  USEL UR4, UR4, URZ, UP0 ;  /* 0x000000ff04047287 */ /* 0x000fc80008000000 */
[----:B------:R-:W-:Y:S01]  /*2b70*/  ULEA UR4, UR4, UR7, 0x3 ;  /* 0x0000000704047291 */ /* 0x000fe2000f8e18ff */
[----:B-1----:R-:W-:-:S04]  /*2b80*/  LOP3.LUT R3, R2, UR5, RZ, 0x3c, !PT ;  /* 0x0000000502037c12 */ /* 0x002fc8000f8e3cff */
[----:B------:R-:W-:Y:S01]  /*2b90*/  SHF.L.U32 R3, R3, 0x1f, RZ ;  /* 0x0000001f03037819 */ /* 0x000fe200000006ff */
[----:B------:R-:W-:-:S07]  /*2ba0*/  IMAD.U32 R0, RZ, RZ, UR4 ;  /* 0x00000004ff007e24 */ /* 0x000fce000f8e00ff */
.L_x_51:
[----:B-1----:R1:W3:Y:S02]  /*2bb0*/  SYNCS.PHASECHK.TRANS64.TRYWAIT P0, [R0+URZ], R3 ;  /* 0x00000003000075a7 */ /* 0x0022e400080011ff */
[----:B---3--:R-:W-:Y:S05]  /*2bc0*/  @!P0 NANOSLEEP.SYNCS 0x989680 ;  /* 0x009896800000895d */ /* 0x008fea0003900000 */
[----:B------:R-:W3:Y:S02]  /*2bd0*/  @!P0 SYNCS.PHASECHK.TRANS64 P0, [R0+URZ], R3 ;  /* 0x00000003000085a7 */ /* 0x000ee400080010ff */
[----:B--23--:R-:W-:Y:S05]  /*2be0*/  @P0 EXIT ;  /* 0x000000000000094d */ /* 0x00cfea0003800000 */
[----:B------:R-:W-:Y:S05]  /*2bf0*/  BRA `(.L_x_51) ;  /* 0xfffffffc00ec7947 */ /* 0x000fea000383ffff */
.L_x_23:
[----:B------:R-:W2:Y:S02]  /*2c00*/  S2UR UR4, SR_CgaCtaId ;  /* 0x00000000000479c3 */ /* 0x000ea40000008800 */
[----:B--2---:R-:W-:-:S04]  /*2c10*/  UISETP.NE.AND UP0, UPT, UR4, URZ, UPT ;  /* 0x000000ff0400728c */ /* 0x004fc8000bf05270 */
[----:B------:R-:W-:-:S09]  /*2c20*/  UISETP.NE.OR UP0, UPT, UR18, 0x1, UP0 ;  /* 0x000000011200788c */ /* 0x000fd20008705670 */
[----:B------:R-:W-:Y:S05]  /*2c30*/  BRA.U UP0, `(.L_x_52) ;  /* 0x00000005004c7547 */ /* 0x000fea000b800000 */
[----:B------:R-:W2:Y:S01]  /*2c40*/  S2UR UR5, SR_CgaCtaId ;  /* 0x00000000000579c3 */ /* 0x000ea20000008800 */
[----:B------:R-:W-:Y:S01]  /*2c50*/  UMOV UR4, 0x400 ;  /* 0x0000040000047882 */ /* 0x000fe20000000000 */
[----:B------:R-:W-:Y:S01]  /*2c60*/  ISETP.GE.U32.AND P2, PT, R0, 0x4, PT ;  /* 0x000000040000780c */ /* 0x000fe20003f46070 */
[----:B------:R-:W-:Y:S01]  /*2c70*/  IMAD.MOV.U32 R12, RZ, RZ, 0x1 ;  /* 0x00000001ff0c7424 */ /* 0x000fe200078e00ff */
[----:B------:R-:W-:Y:S02]  /*2c80*/  CS2R R10, SRZ ;  /* 0x00000000000a7805 */ /* 0x000fe4000001ff00 */
[----:B------:R-:W-:Y:S01]  /*2c90*/  CS2R R8, SRZ ;  /* 0x0000000000087805 */ /* 0x000fe2000001ff00 */
[----:B--2---:R-:W-:-:S03]  /*2ca0*/  ULEA UR6, UR5, UR4, 0x18 ;  /* 0x0000000405067291 */ /* 0x004fc6000f8ec0ff */
[----:B------:R-:W-:-:S09]  /*2cb0*/  UMOV UR5, URZ ;  /* 0x000000ff00057c82 */ /* 0x000fd20008000000 */
.L_x_56:
[----:B------:R-:W-:Y:S02]  /*2cc0*/  LEA R2, R8, UR6, 0x3 ;  /* 0x0000000608027c11 */ /* 0x000fe4000f8e18ff */
[----:B------:R-:W-:-:S03]  /*2cd0*/  SHF.L.U32 R5, R9, 0x1f, RZ ;  /* 0x0000001f09057819 */ /* 0x000fc600000006ff */
[----:B------:R-:W-:Y:S01]  /*2ce0*/  VIADD R4, R2, 0x120 ;  /* 0x0000012002047836 */ /* 0x000fe20000000000 */
[----:B------:R-:W2:Y:S02]  /*2cf0*/  SYNCS.PHASECHK.TRANS64.TRYWAIT P0, [R2+URZ+0x110], R5 ;  /* 0x00011005020075a7 */ /* 0x000ea400080011ff */
[----:B--2---:R-:W-:Y:S05]  /*2d00*/  @!P0 BRA `(.L_x_53) ;  /* 0x0000005000c08947 */ /* 0x004fea0003800000 */
.L_x_135:
[----:B------:R-:W-:Y:S01]  /*2d10*/  ULEA UR4, UR5, UR6, 0x3 ;  /* 0x0000000605047291 */ /* 0x000fe2000f8e18ff */
[----:B------:R-:W-:Y:S02]  /*2d20*/  PRMT R4, RZ, 0x654, R4 ;  /* 0x00000654ff047816 */ /* 0x000fe40000000004 */
[----:B--2---:R-:W-:Y:S01]  /*2d30*/  SHF.L.U32 R5, R12, 0x1f, RZ ;  /* 0x0000001f0c057819 */ /* 0x004fe200000006ff */
[----:B------:R-:W-:Y:S01]  /*2d40*/  UIADD3 UR7, UPT, UPT, UR4, 0xb0, URZ ;  /* 0x000000b004077890 */ /* 0x000fe2000fffe0ff */
[----:B------:R2:W-:Y:S05]  /*2d50*/  SYNCS.ARRIVE.TRANS64.RED.A1T0 RZ, [R4+URZ], RZ ;  /* 0x000000ff04ff79a7 */ /* 0x0005ea00081004ff */
[----:B------:R-:W-:Y:S01]  /*2d60*/  IMAD.U32 R7, RZ, RZ, UR7 ;  /* 0x00000007ff077e24 */ /* 0x000fe2000f8e00ff */
[----:B------:R-:W3:Y:S04]  /*2d70*/  SYNCS.PHASECHK.TRANS64.TRYWAIT P0, [UR4+0xc0], R5 ;  /* 0x0000c005ff0075a7 */ /* 0x000ee80008001104 */
[----:B------:R-:W-:Y:S01]  /*2d80*/  PRMT R6, R0, 0x654, R7 ;  /* 0x0000065400067816 */ /* 0x000fe20000000007 */
[----:B--2---:R-:W-:Y:S01]  /*2d90*/  @!P2 IMAD.MOV.U32 R4, RZ, RZ, 0x10 ;  /* 0x00000010ff04a424 */ /* 0x004fe200078e00ff */
[----:B---3--:R-:W-:Y:S06]  /*2da0*/  @!P0 BRA `(.L_x_54) ;  /* 0x0000005000ac8947 */ /* 0x008fec0003800000 */
.L_x_137:
[----:B------:R-:W-:Y:S01]  /*2db0*/  ULEA UR8, UR5, UR6, 0x4 ;  /* 0x0000000605087291 */ /* 0x000fe2000f8e20ff */
[----:B------:R-:W-:Y:S01]  /*2dc0*/  SEL R3, R6, R3, !P2 ;  /* 0x0000000306037207 */ /* 0x000fe20005000000 */
[----:B------:R-:W-:Y:S01]  /*2dd0*/  UIADD3 UR9, UPT, UPT, UR4, 0xb0, URZ ;  /* 0x000000b004097890 */ /* 0x000fe2000fffe0ff */
[----:B--2---:R-:W-:Y:S01]  /*2de0*/  LEA R2, R11, UR6, 0x3 ;  /* 0x000000060b027c11 */ /* 0x004fe2000f8e18ff */
[----:B------:R-:W-:Y:S01]  /*2df0*/  UIADD3 UR8, UPT, UPT, UR8, 0x140, URZ ;  /* 0x0000014008087890 */ /* 0x000fe2000fffe0ff */
[----:B------:R-:W-:Y:S01]  /*2e00*/  SHF.L.U32 R5, R10, 0x1f, RZ ;  /* 0x0000001f0a057819 */ /* 0x000fe200000006ff */
[----:B------:R2:W-:Y:S01]  /*2e10*/  @!P2 SYNCS.ARRIVE.TRANS64.RED RZ, [R3+URZ], R4 ;  /* 0x0000000403ffa9a7 */ /* 0x0005e200080004ff */
[----:B------:R-:W-:Y:S01]  /*2e20*/  UIADD3 UR4, UPT, UPT, UR5, 0x1, URZ ;  /* 0x0000000105047890 */ /* 0x000fe2000fffe0ff */
[----:B------:R-:W-:-:S03]  /*2e30*/  VIADD R8, R8, 0x1 ;  /* 0x0000000108087836 */ /* 0x000fc60000000000 */
[----:B------:R-:W-:Y:S02]  /*2e40*/  UISETP.NE.AND UP0, UPT, UR4, 0x2, UPT ;  /* 0x000000020400788c */ /* 0x000fe4000bf05270 */
[----:B------:R-:W-:Y:S06]  /*2e50*/  UGETNEXTWORKID.BROADCAST [UR8], [UR9] ;  /* 0x00000000080073ca */ /* 0x000fec0008000100 */
[----:B------:R-:W-:Y:S01]  /*2e60*/  USEL UR7, URZ, 0x1, UP0 ;  /* 0x00000001ff077887 */ /* 0x000fe20008000000 */
[----:B------:R-:W-:Y:S01]  /*2e70*/  ISETP.NE.AND P0, PT, R8, 0x2, PT ;  /* 0x000000020800780c */ /* 0x000fe20003f05270 */
[----:B------:R-:W-:Y:S01]  /*2e80*/  USEL UR5, UR4, URZ, UP0 ;  /* 0x000000ff04057287 */ /* 0x000fe20008000000 */
[----:B------:R-:W3:Y:S03]  /*2e90*/  SYNCS.PHASECHK.TRANS64.TRYWAIT P1, [R2+URZ+0xb0], R5 ;  /* 0x0000b005020075a7 */ /* 0x000ee600080211ff */
[----:B------:R-:W-:Y:S01]  /*2ea0*/  LOP3.LUT R12, R12, UR7, RZ, 0x3c, !PT ;  /* 0x000000070c0c7c12 */ /* 0x000fe2000f8e3cff */
[----:B--23--:R-:W-:Y:S07]  /*2eb0*/  @!P1 BRA `(.L_x_55) ;  /* 0x0000005000809947 */ /* 0x00cfee0003800000 */
.L_x_138:
[C---:B------:R-:W-:Y:S01]  /*2ec0*/  LEA R4, R11.reuse, UR6, 0x4 ;  /* 0x000000060b047c11 */ /* 0x040fe2000f8e20ff */
[----:B--2---:R-:W-:Y:S01]  /*2ed0*/  VIADD R2, R2, 0xc0 ;  /* 0x000000c002027836 */ /* 0x004fe20000000000 */
[----:B------:R-:W-:Y:S01]  /*2ee0*/  SEL R8, R8, RZ, P0 ;  /* 0x000000ff08087207 */ /* 0x000fe20000000000 */
[----:B------:R-:W-:-:S03]  /*2ef0*/  VIADD R11, R11, 0x1 ;  /* 0x000000010b0b7836 */ /* 0x000fc60000000000 */
[----:B------:R-:W2:Y:S01]  /*2f00*/  LDS.128 R4, [R4+0x140] ;  /* 0x0001400004047984 */ /* 0x000ea20000000c00 */
[----:B------:R-:W-:Y:S02]  /*2f10*/  PRMT R2, RZ, 0x654, R2 ;  /* 0x00000654ff027816 */ /* 0x000fe40000000002 */
[C---:B------:R-:W-:Y:S01]  /*2f20*/  ISETP.NE.AND P1, PT, R11.reuse, 0x2, PT ;  /* 0x000000020b00780c */ /* 0x040fe20003f25270 */
[----:B------:R-:W-:Y:S01]  /*2f30*/  @!PT LDS RZ, [RZ] ;  /* 0x00000000fffff984 */ /* 0x000fe20000000800 */
[----:B------:R-:W-:Y:S01]  /*2f40*/  @!PT LDS RZ, [RZ] ;  /* 0x00000000fffff984 */ /* 0x000fe20000000800 */
[----:B------:R-:W-:Y:S01]  /*2f50*/  @!PT LDS RZ, [RZ] ;  /* 0x00000000fffff984 */ /* 0x000fe20000000800 */
[----:B------:R-:W-:Y:S01]  /*2f60*/  @!PT LDS RZ, [RZ] ;  /* 0x00000000fffff984 */ /* 0x000fe20000000800 */
[----:B------:R3:W-:Y:S06]  /*2f70*/  MEMBAR.ALL.CTA ;  /* 0x0000000000007992 */ /* 0x0007ec0000008000 */
[----:B---3--:R-:W3:Y:S01]  /*2f80*/  FENCE.VIEW.ASYNC.S ;  /* 0x00000000000073c6 */ /* 0x008ee20000000000 */
[----:B------:R-:W-:Y:S01]  /*2f90*/  SEL R11, R11, RZ, P1 ;  /* 0x000000ff0b0b7207 */ /* 0x000fe20000800000 */
[----:B---3--:R3:W-:Y:S01]  /*2fa0*/  SYNCS.ARRIVE.TRANS64.RED.A1T0 RZ, [R2+URZ], RZ ;  /* 0x000000ff02ff79a7 */ /* 0x0087e200081004ff */
[----:B--2---:R-:W-:-:S02]  /*2fb0*/  LOP3.LUT P3, RZ, R6, 0x1, RZ, 0xc0, !PT ;  /* 0x0000000106ff7812 */ /* 0x004fc4000786c0ff */
[----:B------:R-:W-:-:S04]  /*2fc0*/  SEL R5, RZ, 0x1, P1 ;  /* 0x00000001ff057807 */ /* 0x000fc80000800000 */
[----:B------:R-:W-:Y:S02]  /*2fd0*/  LOP3.LUT R10, R10, R5, RZ, 0x3c, !PT ;  /* 0x000000050a0a7212 */ /* 0x000fe400078e3cff */
[----:B---3--:R-:W-:-:S04]  /*2fe0*/  SEL R2, RZ, 0x1, P0 ;  /* 0x00000001ff027807 */ /* 0x008fc80000000000 */
[----:B------:R-:W-:Y:S01]  /*2ff0*/  LOP3.LUT R9, R9, R2, RZ, 0x3c, !PT ;  /* 0x0000000209097212 */ /* 0x000fe200078e3cff */
[----:B------:R-:W-:Y:S06]  /*3000*/  @P3 BRA `(.L_x_56) ;  /* 0xfffffffc002c3947 */ /* 0x000fec000383ffff */
[----:B------:R-:W-:Y:S01]  /*3010*/  ULEA UR4, UR5, UR6, 0x3 ;  /* 0x0000000605047291 */ /* 0x000fe2000f8e18ff */
[----:B------:R-:W-:-:S08]  /*3020*/  SHF.L.U32 R3, R12, 0x1f, RZ ;  /* 0x0000001f0c037819 */ /* 0x000fd000000006ff */
[----:B------:R-:W2:Y:S02]  /*3030*/  SYNCS.PHASECHK.TRANS64 P0, [UR4+0xc0], R3 ;  /* 0x0000c003ff0075a7 */ /* 0x000ea40008001004 */
[----:B--2---:R-:W-:Y:S05]  /*3040*/  @P0 BRA `(.L_x_57) ;  /* 0x0000000000080947 */ /* 0x004fea0003800000 */
[----:B------:R-:W2:Y:S02]  /*3050*/  SYNCS.PHASECHK.TRANS64.TRYWAIT P0, [UR4+0xc0], R3 ;  /* 0x0000c003ff0075a7 */ /* 0x000ea40008001104 */
[----:B--2---:R-:W-:Y:S05]  /*3060*/  @!P0 BRA `(.L_x_58) ;  /* 0x0000005000288947 */ /* 0x004fea0003800000 */
.L_x_57:
[----:B------:R-:W-:-:S04]  /*3070*/  UIADD3 UR7, UPT, UPT, UR5, 0x1, URZ ;  /* 0x0000000105077890 */ /* 0x000fc8000fffe0ff */
[----:B------:R-:W-:-:S04]  /*3080*/  UISETP.NE.AND UP0, UPT, UR7, 0x2, UPT ;  /* 0x000000020700788c */ /* 0x000fc8000bf05270 */
[----:B------:R-:W-:Y:S02]  /*3090*/  USEL UR8, URZ, 0x1, UP0 ;  /* 0x00000001ff087887 */ /* 0x000fe40008000000 */
[----:B------:R-:W-:-:S04]  /*30a0*/  USEL UR7, UR7, URZ, UP0 ;  /* 0x000000ff07077287 */ /* 0x000fc80008000000 */
[----:B------:R-:W-:Y:S01]  /*30b0*/  ULEA UR7, UR7, UR6, 0x3 ;  /* 0x0000000607077291 */ /* 0x000fe2000f8e18ff */
[----:B--2---:R-:W-:-:S04]  /*30c0*/  LOP3.LUT R3, R12, UR8, RZ, 0x3c, !PT ;  /* 0x000000080c037c12 */ /* 0x004fc8000f8e3cff */
[----:B------:R-:W-:-:S04]  /*30d0*/  SHF.L.U32 R0, R3, 0x1f, RZ ;  /* 0x0000001f03007819 */ /* 0x000fc800000006ff */
[----:B------:R-:W2:Y:S02]  /*30e0*/  SYNCS.PHASECHK.TRANS64 P0, [UR7+0xc0], R0 ;  /* 0x0000c000ff0075a7 */ /* 0x000ea40008001007 */
[----:B-12---:R-:W-:Y:S05]  /*30f0*/  @P0 EXIT ;  /* 0x000000000000094d */ /* 0x006fea0003800000 */
[----:B------:R-:W-:Y:S02]  /*3100*/  SHF.L.U32 R3, R3, 0x1f, RZ ;  /* 0x0000001f03037819 */ /* 0x000fe400000006ff */
[----:B------:R-:W-:-:S07]  /*3110*/  MOV R0, UR7 ;  /* 0x0000000700007c02 */ /* 0x000fce0008000f00 */
.L_x_59:
[----:B-1----:R1:W2:Y:S02]  /*3120*/  SYNCS.PHASECHK.TRANS64.TRYWAIT P0, [R0+URZ+0xc0], R3 ;  /* 0x0000c003000075a7 */ /* 0x0022a400080011ff */
[----:B--2---:R-:W-:Y:S05]  /*3130*/  @!P0 NANOSLEEP.SYNCS 0x989680 ;  /* 0x009896800000895d */ /* 0x004fea0003900000 */
[----:B------:R-:W2:Y:S02]  /*3140*/  @!P0 SYNCS.PHASECHK.TRANS64 P0, [R0+URZ+0xc0], R3 ;  /* 0x0000c003000085a7 */ /* 0x000ea400080010ff */
[----:B--2---:R-:W-:Y:S05]  /*3150*/  @P0 EXIT ;  /* 0x000000000000094d */ /* 0x004fea0003800000 */
[----:B------:R-:W-:Y:S05]  /*3160*/  BRA `(.L_x_59) ;  /* 0xfffffffc00ec7947 */ /* 0x000fea000383ffff */
.L_x_52:
[----:B------:R-:W-:Y:S05]  /*3170*/  BRA.U UP5, `(.L_x_60) ;  /* 0x0000000d05d87547 */ /* 0x000fea000b800000 */
[----:B------:R-:W2:Y:S01]  /*3180*/  S2UR UR7, SR_CgaCtaId ;  /* 0x00000000000779c3 */ /* 0x000ea20000008800 */
[----:B------:R-:W-:Y:S01]  /*3190*/  UMOV UR4, 0x40 ;  /* 0x0000004000047882 */ /* 0x000fe20000000000 */
[----:B------:R-:W-:Y:S01]  /*31a0*/  NOP ;  /* 0x0000000000007918 */ /* 0x000fe20000000000 */
[----:B------:R-:W-:Y:S01]  /*31b0*/  UMOV UR6, 0x400 ;  /* 0x0000040000067882 */ /* 0x000fe20000000000 */
[----:B--2---:R-:W-:Y:S02]  /*31c0*/  ULEA UR5, UR7, UR4, 0x18 ;  /* 0x0000000407057291 */ /* 0x004fe4000f8ec0ff */
[----:B------:R-:W-:-:S07]  /*31d0*/  ULEA UR6, UR7, UR6, 0x18 ;  /* 0x0000000607067291 */ /* 0x000fce000f8ec0ff */
[----:B------:R-:W2:Y:S02]  /*31e0*/  LDS.U8 R0, [UR5+0x1c] ;  /* 0x00001c05ff007984 */ /* 0x000ea40008000000 */
[----:B--2---:R-:W-:-:S13]  /*31f0*/  ISETP.NE.AND P0, PT, R0, RZ, PT ;  /* 0x000000ff0000720c */ /* 0x004fda0003f05270 */
[----:B------:R-:W-:Y:S05]  /*3200*/  @P0 BRA `(.L_x_61) ;  /* 0x0000000000580947 */ /* 0x000fea0003800000 */
[----:B------:R-:W-:-:S13]  /*3210*/  ELECT P0, URZ, PT ;  /* 0x0000000000ff782f */ /* 0x000fda0003800000 */
[----:B------:R-:W-:Y:S05]  /*3220*/  @!P0 BRA `(.L_x_62) ;  /* 0x0000000000608947 */ /* 0x000fea0003800000 */
[----:B------:R-:W-:Y:S01]  /*3230*/  UMOV UR4, 0x10 ;  /* 0x0000001000047882 */ /* 0x000fe20000000000 */
[----:B------:R-:W-:Y:S01]  /*3240*/  HFMA2 R0, -RZ, RZ, 0, 5.9604644775390625e-08 ;  /* 0x00000001ff007431 */ /* 0x000fe200000001ff */
[----:B------:R-:W-:-:S03]  /*3250*/  MOV R3, 0xffff ;  /* 0x0000ffff00037802 */ /* 0x000fc60000000f00 */
[----:B------:R-:W-:Y:S04]  /*3260*/  DEPBAR.LE SB2, 0x36 ;  /* 0x0000ad800000791a */ /* 0x000fe80000000000 */
[----:B------:R-:W2:Y:S02]  /*3270*/  UTCATOMSWS.FIND_AND_SET.ALIGN UP0, UR4, UR4 ;  /* 0x00000004000475e3 */ /* 0x000ea40008000800 */
[----:B--2---:R-:W-:Y:S01]  /*3280*/  MOV R4, UR4 ;  /* 0x0000000400047c02 */ /* 0x004fe20008000f00 */
[----:B------:R-:W-:Y:S06]  /*3290*/  BRA.U UP0, `(.L_x_63) ;  /* 0x0000000100187547 */ /* 0x000fec000b800000 */
.L_x_64:
[----:B------:R-:W-:Y:S05]  /*32a0*/  NANOSLEEP 0x64 ;  /* 0x000000640000795d */ /* 0x000fea0003800000 */
[----:B------:R-:W-:-:S05]  /*32b0*/  UMOV UR4, 0x10 ;  /* 0x0000001000047882 */ /* 0x000fca0000000000 */
[----:B------:R-:W-:Y:S04]  /*32c0*/  DEPBAR.LE SB2, 0x36 ;  /* 0x0000ad800000791a */ /* 0x000fe80000000000 */
[----:B------:R-:W2:Y:S02]  /*32d0*/  UTCATOMSWS.FIND_AND_SET.ALIGN UP0, UR4, UR4 ;  /* 0x00000004000475e3 */ /* 0x000ea40008000800 */
[----:B--2---:R-:W-:Y:S01]  /*32e0*/  MOV R4, UR4 ;  /* 0x0000000400047c02 */ /* 0x004fe20008000f00 */
[----:B------:R-:W-:Y:S05]  /*32f0*/  BRA.U !UP0, `(.L_x_64) ;  /* 0xfffffffd08e87547 */ /* 0x000fea000b83ffff */
.L_x_63:
[-C--:B------:R-:W-:Y:S02]  /*3300*/  SHF.L.U32 R3, R3, R4.reuse, RZ ;  /* 0x0000000403037219 */ /* 0x080fe400000006ff */
[----:B------:R-:W-:Y:S01]  /*3310*/  SHF.L.U32 R0, R0, R4, RZ ;  /* 0x0000000400007219 */ /* 0x000fe200000006ff */
[----:B------:R-:W-:Y:S02]  /*3320*/  IMAD.SHL.U32 R4, R4, 0x20, RZ ;  /* 0x0000002004047824 */ /* 0x000fe400078e00ff */
[----:B------:R2:W-:Y:S04]  /*3330*/  ATOMS.OR RZ, [UR5+0x14], R3 ;  /* 0x00001403ffff798c */ /* 0x0005e8000b000005 */
[----:B------:R2:W-:Y:S04]  /*3340*/  ATOMS.OR RZ, [UR5+0x18], R0 ;  /* 0x00001800ffff798c */ /* 0x0005e8000b000005 */
[----:B------:R2:W-:Y:S01]  /*3350*/  STS [UR6+0x160], R4 ;  /* 0x00016004ff007988 */ /* 0x0005e20008000806 */
[----:B------:R-:W-:Y:S05]  /*3360*/  BRA `(.L_x_62) ;  /* 0x0000000000107947 */ /* 0x000fea0003800000 */
.L_x_61:
[----:B------:R-:W-:Y:S02]  /*3370*/  MOV R0, 0xffffffff ;  /* 0xffffffff00007802 */ /* 0x000fe40000000f00 */
[----:B------:R-:W-:-:S03]  /*3380*/  MOV R4, 0x33b0 ;  /* 0x000033b000047802 */ /* 0x000fc60000000f00 */
[----:B------:R2:W-:Y:S04]  /*3390*/  STS [UR6+0x160], R0 ;  /* 0x00016000ff007988 */ /* 0x0005e80008000806 */
[----:B-12--5:R-:W-:Y:S05]  /*33a0*/  CALL.REL.NOINC `($__internal_1_$__cuda_sm10x_tcgen05_guardrail_trap_phase_invalid_during_alloc) ;  /* 0x0000005000e47944 */ /* 0x026fea0003c00000 */
.L_x_62:
[----:B------:R-:W-:Y:S05]  /*33b0*/  WARPSYNC.ALL ;  /* 0x0000000000007948 */ /* 0x000fea0003800000 */
[----:B------:R-:W3:Y:S01]  /*33c0*/  S2UR UR4, SR_CgaCtaId ;  /* 0x00000000000479c3 */ /* 0x000ee20000008800 */
[----:B------:R-:W-:Y:S01]  /*33d0*/  UMOV UR26, 0x400 ;  /* 0x00000400001a7882 */ /* 0x000fe20000000000 */
[----:B------:R-:W-:-:S06]  /*33e0*/  NOP ;  /* 0x0000000000007918 */ /* 0x000fcc0000000000 */
[----:B------:R-:W-:Y:S06]  /*33f0*/  BAR.ARV 0x6, 0xa0 ;  /* 0x0182800000007b1d */ /* 0x000fec0000002000 */
[----:B------:R-:W4:Y:S01]  /*3400*/  LDCU UR5, c[0x0][0x38c] ;  /* 0x00007180ff0577ac */ /* 0x000f220008000800 */
[----:B------:R-:W-:Y:S01]  /*3410*/  LOP3.LUT R2, R2, 0xffff, RZ, 0xc0, !PT ;  /* 0x0000ffff02027812 */ /* 0x000fe200078ec0ff */
[----:B------:R-:W-:Y:S01]  /*3420*/  IMAD.MOV.U32 R11, RZ, RZ, 0x1 ;  /* 0x00000001ff0b7424 */ /* 0x000fe200078e00ff */
[----:B------:R-:W-:Y:S01]  /*3430*/  CS2R R8, SRZ ;  /* 0x0000000000087805 */ /* 0x000fe2000001ff00 */
[----:B------:R-:W1:Y:S01]  /*3440*/  LDCU UR7, c[0x0][0x38c] ;  /* 0x00007180ff0777ac */ /* 0x000e620008000800 */
[----:B------:R-:W-:Y:S01]  /*3450*/  R2UR UR27, R2 ;  /* 0x00000000021b72ca */ /* 0x000fe200000e0000 */
[----:B------:R-:W-:Y:S01]  /*3460*/  IMAD.MOV.U32 R10, RZ, RZ, RZ ;  /* 0x000000ffff0a7224 */ /* 0x000fe200078e00ff */
[----:B------:R-:W-:Y:S01]  /*3470*/  UMOV UR30, URZ ;  /* 0x000000ff001e7c82 */ /* 0x000fe20008000000 */
[----:B------:R-:W-:Y:S01]  /*3480*/  UMOV UR24, URZ ;  /* 0x000000ff00187c82 */ /* 0x000fe20008000000 */
[----:B---3--:R-:W-:Y:S01]  /*3490*/  ULEA UR26, UR4, UR26, 0x18 ;  /* 0x0000001a041a7291 */ /* 0x008fe2000f8ec0ff */
[----:B------:R-:W-:Y:S01]  /*34a0*/  UMOV UR38, 0x0 ;  /* 0x0000000000267882 */ /* 0x000fe20000000000 */
[----:B------:R-:W-:-:S02]  /*34b0*/  UMOV UR39, 0x4200010 ;  /* 0x0420001000277882 */ /* 0x000fc40000000000 */
[----:B------:R-:W-:Y:S02]  /*34c0*/  UIADD3 UR4, UPT, UPT, UR26, 0x4400, URZ ;  /* 0x000044001a047890 */ /* 0x000fe4000fffe0ff */
[----:B------:R-:W-:Y:S02]  /*34d0*/  UIADD3 UR6, UPT, UPT, UR26, 0x14400, URZ ;  /* 0x000144001a067890 */ /* 0x000fe4000fffe0ff */
[----:B----4-:R-:W-:Y:S01]  /*34e0*/  UIADD3 UR5, UPT, UPT, UR5, 0x7f, URZ ;  /* 0x0000007f05057890 */ /* 0x010fe2000fffe0ff */
[----:B--2---:R-:W2:Y:S01]  /*34f0*/  LDS R0, [UR26+0x160] ;  /* 0x0001601aff007984 */ /* 0x004ea20008000800 */
[----:B-1----:R-:W-:Y:S01]  /*3500*/  UMOV UR36, 0x0 ;  /* 0x0000000000247882 */ /* 0x002fe20000000000 */
[----:B------:R-:W-:Y:S01]  /*3510*/  UMOV UR37, 0x4200010 ;  /* 0x0420001000257882 */ /* 0x000fe20000000000 */
[----:B------:R-:W-:Y:S02]  /*3520*/  USHF.R.S32.HI UR40, URZ, 0x1f, UR5 ;  /* 0x0000001fff287899 */ /* 0x000fe40008011405 */
[----:B------:R-:W-:-:S02]  /*3530*/  UISETP.GE.AND UP4, UPT, UR7, 0x1, UPT ;  /* 0x000000010700788c */ /* 0x000fc4000bf86270 */
[----:B------:R-:W-:Y:S02]  /*3540*/  ULEA.HI UR40, UR40, UR5, URZ, 0x7 ;  /* 0x0000000528287291 */ /* 0x000fe4000f8f38ff */
[----:B------:R-:W-:Y:S02]  /*3550*/  USHF.R.U32.HI UR5, URZ, 0x4, UR4 ;  /* 0x00000004ff057899 */ /* 0x000fe40008011604 */
[----:B------:R-:W-:Y:S02]  /*3560*/  USHF.R.S32.HI UR40, URZ, 0x7, UR40 ;  /* 0x00000007ff287899 */ /* 0x000fe40008011428 */
[----:B------:R-:W-:Y:S02]  /*3570*/  USHF.R.U32.HI UR4, URZ, 0x4, UR6 ;  /* 0x00000004ff047899 */ /* 0x000fe40008011606 */
[----:B------:R-:W-:Y:S02]  /*3580*/  UISETP.LT.AND UP0, UPT, UR40, 0x1, UPT ;  /* 0x000000012800788c */ /* 0x000fe4000bf01270 */
[----:B------:R-:W-:-:S02]  /*3590*/  ULOP3.LUT UR5, UR5, 0x3fff, URZ, 0xc0, !UPT ;  /* 0x00003fff05057892 */ /* 0x000fc4000f8ec0ff */
[----:B------:R-:W-:Y:S02]  /*35a0*/  ULOP3.LUT UR4, UR4, 0x3fff, URZ, 0xc0, !UPT ;  /* 0x00003fff04047892 */ /* 0x000fe4000f8ec0ff */
[----:B------:R-:W-:Y:S02]  /*35b0*/  USEL UR41, UR40, 0x1, !UP0 ;  /* 0x0000000128297887 */ /* 0x000fe4000c000000 */
[----:B------:R-:W-:Y:S02]  /*35c0*/  ULOP3.LUT UR28, UR5, 0x10000, URZ, 0xfc, !UPT ;  /* 0x00010000051c7892 */ /* 0x000fe4000f8efcff */
[----:B------:R-:W-:Y:S02]  /*35d0*/  ULOP3.LUT UR29, UR4, 0x10000, URZ, 0xfc, !UPT ;  /* 0x00010000041d7892 */ /* 0x000fe4000f8efcff */
[----:B------:R-:W-:Y:S01]  /*35e0*/  UIADD3 UR41, UPT, UPT, -UR41, URZ, URZ ;  /* 0x000000ff29297290 */ /* 0x000fe2000fffe1ff */
[----:B------:R-:W-:Y:S01]  /*35f0*/  UMOV UR34, 0x0 ;  /* 0x0000000000227882 */ /* 0x000fe20000000000 */
[----:B------:R-:W-:Y:S01]  /*3600*/  UMOV UR35, 0x4200010 ;  /* 0x0420001000237882 */ /* 0x000fe20000000000 */
[----:B------:R-:W-:Y:S01]  /*3610*/  UMOV UR32, 0x0 ;  /* 0x0000000000207882 */ /* 0x000fe20000000000 */
[----:B------:R-:W-:Y:S01]  /*3620*/  UMOV UR33, 0x4200010 ;  /* 0x0420001000217882 */ /* 0x000fe20000000000 */
[----:B--2---:R-:W-:-:S15]  /*3630*/  R2UR UR42, R0 ;  /* 0x00000000002a72ca */ /* 0x004fde00000e0000 */
.L_x_71:
[----:B------:R-:W-:Y:S02]  /*3640*/  LEA R0, R10, UR26, 0x3 ;  /* 0x0000001a0a007c11 */ /* 0x000fe4000f8e18ff */
[----:B------:R-:W-:Y:S02]  /*3650*/  SHF.L.U32 R5, R9, 0x1f, RZ ;  /* 0x0000001f09057819 */ /* 0x000fe400000006ff */
[----:B------:R-:W-:Y:S01]  /*3660*/  PLOP3.LUT P0, PT, PT, PT, UP4, 0x80, 0x8 ;  /* 0x000000000008781c */ /* 0x000fe20003f0f048 */
[----:B------:R-:W-:Y:S01]  /*3670*/  VIADD R3, R0, 0xc0 ;  /* 0x000000c000037836 */ /* 0x000fe20000000000 */
[----:B-1----:R-:W1:Y:S02]  /*3680*/  SYNCS.PHASECHK.TRANS64.TRYWAIT P1, [R0+URZ+0xb0], R5 ;  /* 0x0000b005000075a7 */ /* 0x002e6400080211ff */
[----:B-1-3--:R-:W-:Y:S09]  /*3690*/  @!P1 BRA `(.L_x_65) ;  /* 0x0000004800b49947 */ /* 0x00aff20003800000 */
.L_x_140:
[----:B------:R-:W-:Y:S01]  /*36a0*/  LEA R4, R10, UR26, 0x4 ;  /* 0x0000001a0a047c11 */ /* 0x000fe2000f8e20ff */
[----:B------:R-:W-:Y:S01]  /*36b0*/  @UP4 ULEA UR4, UR24, UR26, 0x3 ;  /* 0x0000001a18044291 */ /* 0x000fe2000f8e18ff */
[----:B------:R-:W-:Y:S01]  /*36c0*/  PLOP3.LUT P2, PT, PT, PT, PT, 0x80, 0x8 ;  /* 0x000000000008781c */ /* 0x000fe20003f4f070 */
[----:B------:R-:W-:Y:S01]  /*36d0*/  ULEA UR31, UR30, UR26, 0x3 ;  /* 0x0000001a1e1f7291 */ /* 0x000fe2000f8e18ff */
[----:B------:R-:W-:Y:S02]  /*36e0*/  PRMT R3, RZ, 0x654, R3 ;  /* 0x00000654ff037816 */ /* 0x000fe40000000003 */
[----:B-1----:R-:W1:Y:S01]  /*36f0*/  LDS.128 R4, [R4+0x140] ;  /* 0x0001400004047984 */ /* 0x002e620000000c00 */
[----:B------:R-:W-:Y:S02]  /*3700*/  @P0 SHF.L.U32 R2, R8, 0x1f, RZ ;  /* 0x0000001f08020819 */ /* 0x000fe400000006ff */
[----:B------:R-:W-:Y:S01]  /*3710*/  SHF.L.U32 R0, R11, 0x1f, RZ ;  /* 0x0000001f0b007819 */ /* 0x000fe200000006ff */
[----:B------:R-:W-:Y:S01]  /*3720*/  @!PT LDS RZ, [RZ] ;  /* 0x00000000fffff984 */ /* 0x000fe20000000800 */
[----:B------:R-:W-:Y:S01]  /*3730*/  @!PT LDS RZ, [RZ] ;  /* 0x00000000fffff984 */ /* 0x000fe20000000800 */
[----:B------:R-:W-:Y:S01]  /*3740*/  @!PT LDS RZ, [RZ] ;  /* 0x00000000fffff984 */ /* 0x000fe20000000800 */
[----:B------:R-:W-:Y:S01]  /*3750*/  @!PT LDS RZ, [RZ] ;  /* 0x00000000fffff984 */ /* 0x000fe20000000800 */
[----:B------:R2:W-:Y:S06]  /*3760*/  MEMBAR.ALL.CTA ;  /* 0x0000000000007992 */ /* 0x0005ec0000008000 */
[----:B--2---:R-:W2:Y:S02]  /*3770*/  FENCE.VIEW.ASYNC.S ;  /* 0x00000000000073c6 */ /* 0x004ea40000000000 */
[----:B--2---:R2:W-:Y:S01]  /*3780*/  SYNCS.ARRIVE.TRANS64.RED.A1T0 RZ, [R3+URZ], RZ ;  /* 0x000000ff03ff79a7 */ /* 0x0045e200081004ff */
[----:B------:R2:W3:Y:S01]  /*3790*/  @P0 SYNCS.PHASECHK.TRANS64.TRYWAIT P2, [UR4], R2 ;  /* 0x00000002ff0005a7 */ /* 0x0004e20008041104 */
[----:B------:R-:W-:Y:S01]  /*37a0*/  ULEA.HI UR4, UR30, UR30, URZ, 0x1 ;  /* 0x0000001e1e047291 */ /* 0x000fe2000f8f08ff */
[----:B-1----:R-:W-:-:S03]  /*37b0*/  LOP3.LUT P1, RZ, R6, 0x1, RZ, 0xc0, !PT ;  /* 0x0000000106ff7812 */ /* 0x002fc6000782c0ff */
[----:B------:R-:W-:Y:S02]  /*37c0*/  USHF.L.U32 UR11, UR4, 0x6, URZ ;  /* 0x00000006040b7899 */ /* 0x000fe400080006ff */
[----:B------:R-:W-:Y:S02]  /*37d0*/  ULOP3.LUT UR4, UR4, 0xffe, URZ, 0xc0, !UPT ;  /* 0x00000ffe04047892 */ /* 0x000fe4000f8ec0ff */
[----:B------:R-:W-:Y:S02]  /*37e0*/  ULOP3.LUT UR11, UR11, 0xffffff80, URZ, 0xc0, !UPT ;  /* 0xffffff800b0b7892 */ /* 0x000fe4000f8ec0ff */
[----:B------:R-:W-:Y:S02]  /*37f0*/  UIADD3 UR4, UPT, UPT, -UR4, UR30, URZ ;  /* 0x0000001e04047290 */ /* 0x000fe4000fffe1ff */
[----:B------:R-:W-:Y:S01]  /*3800*/  UIADD3 UR11, UPT, UPT, UR42, UR11, URZ ;  /* 0x0000000b2a0b7290 */ /* 0x000fe2000fffe0ff */
[----:B------:R-:W1:Y:S03]  /*3810*/  SYNCS.PHASECHK.TRANS64.TRYWAIT P0, [UR31+0xf0], R0 ;  /* 0x0000f000ff0075a7 */ /* 0x000e66000800111f */
[----:B------:R-:W-:Y:S01]  /*3820*/  ULEA UR11, UR4, UR11, 0x14 ;  /* 0x0000000b040b7291 */ /* 0x000fe2000f8ea0ff */
[----:B-123--:R-:W-:Y:S11]  /*3830*/  @!P0 BRA `(.L_x_66) ;  /* 0x0000004800608947 */ /* 0x00eff60003800000 */
.L_x_142:
[----:B------:R-:W-:Y:S01]  /*3840*/  IADD3 R10, PT, PT, R10, 0x1, RZ ;  /* 0x000000010a0a7810 */ /* 0x000fe20007ffe0ff */
[----:B------:R-:W-:Y:S06]  /*3850*/  BRA.U !UP4, `(.L_x_67) ;  /* 0x000000010cc07547 */ /* 0x000fec000b800000 */
[----:B------:R-:W-:Y:S01]  /*3860*/  UPLOP3.LUT UP2, UPT, UPT, UPT, UPT, 0x40, 0x4 ;  /* 0x000000000004789c */ /* 0x000fe20003f4e870 */
[----:B------:R-:W-:Y:S01]  /*3870*/  UMOV UR23, UR41 ;  /* 0x0000002900177c82 */ /* 0x000fe20008000000 */
[----:B------:R-:W-:Y:S01]  /*3880*/  UMOV UR22, UR40 ;  /* 0x0000002800167c82 */ /* 0x000fe20008000000 */
[----:B------:R-:W-:-:S08]  /*3890*/  UMOV UR10, UR24 ;  /* 0x00000018000a7c82 */ /* 0x000fd00008000000 */
.L_x_70:
[----:B------:R-:W-:Y:S02]  /*38a0*/  UIADD3 UR23, UPT, UPT, UR23, 0x1, URZ ;  /* 0x0000000117177890 */ /* 0x000fe4000fffe0ff */
[----:B--2---:R-:W-:Y:S02]  /*38b0*/  ULEA UR5, UR10, UR26, 0x3 ;  /* 0x0000001a0a057291 */ /* 0x004fe4000f8e18ff */
[----:B------:R-:W-:Y:S01]  /*38c0*/  UISETP.NE.AND UP3, UPT, UR23, URZ, UPT ;  /* 0x000000ff1700728c */ /* 0x000fe2000bf65270 */
[----:B---3--:R-:W-:Y:S10]  /*38d0*/  @P2 BRA `(.L_x_68) ;  /* 0x00000000000c2947 */ /* 0x008ff40003800000 */
[----:B-1----:R-:W-:Y:S04]  /*38e0*/  SHF.L.U32 R3, R8, 0x1f, RZ ;  /* 0x0000001f08037819 */ /* 0x002fe800000006ff */
[----:B------:R-:W1:Y:S02]  /*38f0*/  SYNCS.PHASECHK.TRANS64.TRYWAIT P0, [UR5], R3 ;  /* 0x00000003ff0075a7 */ /* 0x000e640008001105 */
[----:B-1----:R-:W-:Y:S05]  /*3900*/  @!P0 BRA `(.L_x_69) ;  /* 0x0000004800448947 */ /* 0x002fea0003800000 */
.L_x_68:
[----:B------:R-:W-:Y:S01]  /*3910*/  UISETP.NE.AND UP0, UPT, UR22, 0x1, UPT ;  /* 0x000000011600788c */ /* 0x000fe2000bf05270 */
[----:B------:R-:W-:Y:S01]  /*3920*/  PLOP3.LUT P2, PT, PT, PT, PT, 0x80, 0x8 ;  /* 0x000000000008781c */ /* 0x000fe20003f4f070 */
[----:B------:R-:W-:Y:S02]  /*3930*/  UIADD3 UR4, UPT, UPT, UR10, 0x1, URZ ;  /* 0x000000010a047890 */ /* 0x000fe4000fffe0ff */
[----:B------:R-:W-:Y:S02]  /*3940*/  UIADD3 UR25, UPT, UPT, UR5, 0x40, URZ ;  /* 0x0000004005197890 */ /* 0x000fe4000fffe0ff */
[----:B------:R-:W-:Y:S01]  /*3950*/  UISETP.NE.AND UP1, UPT, UR4, 0x8, UPT ;  /* 0x000000080400788c */ /* 0x000fe2000bf25270 */
[----:B------:R-:W-:Y:S01]  /*3960*/  PLOP3.LUT P0, PT, PT, PT, UP0, 0x80, 0x8 ;  /* 0x000000000008781c */ /* 0x000fe20003f0f008 */
[----:B------:R-:W-:Y:S02]  /*3970*/  UIADD3 UR22, UPT, UPT, UR22, -0x1, URZ ;  /* 0xffffffff16167890 */ /* 0x000fe4000fffe0ff */
[----:B------:R-:W-:Y:S02]  /*3980*/  USEL UR6, URZ, 0x1, UP1 ;  /* 0x00000001ff067887 */ /* 0x000fe40008800000 */
[----:B------:R-:W-:Y:S01]  /*3990*/  USEL UR24, UR4, URZ, UP1 ;  /* 0x000000ff04187287 */ /* 0x000fe20008800000 */
[----:B------:R-:W-:Y:S01]  /*39a0*/  UMOV UR7, 0x40004040 ;  /* 0x4000404000077882 */ /* 0x000fe20000000000 */
[----:B------:R-:W-:Y:S02]  /*39b0*/  UMOV UR5, 0x40004040 ;  /* 0x4000404000057882 */ /* 0x000fe40000000000 */
[----:B------:R-:W-:Y:S01]  /*39c0*/  @UP0 ULEA UR4, UR24, UR26, 0x3 ;  /* 0x0000001a18040291 */ /* 0x000fe2000f8e18ff */
[----:B------:R-:W-:Y:S01]  /*39d0*/  LOP3.LUT R8, R8, UR6, RZ, 0x3c, !PT ;  /* 0x0000000608087c12 */ /* 0x000fe2000f8e3cff */
[----:B------:R-:W-:Y:S01]  /*39e0*/  ULEA UR6, UR10, UR29, 0xa ;  /* 0x0000001d0a067291 */ /* 0x000fe2000f8e50ff */
[----:B------:R-:W-:Y:S02]  /*39f0*/  UMOV UR21, 0x40004040 ;  /* 0x4000404000157882 */ /* 0x000fe40000000000 */
[----:B-1----:R-:W-:Y:S01]  /*3a00*/  @P0 SHF.L.U32 R0, R8, 0x1f, RZ ;  /* 0x0000001f08000819 */ /* 0x002fe200000006ff */
[----:B------:R-:W-:Y:S02]  /*3a10*/  UIADD3 UR20, UPT, UPT, UR6, 0x2, URZ ;  /* 0x0000000206147890 */ /* 0x000fe4000fffe0ff */
[----:B------:R-:W-:Y:S01]  /*3a20*/  UIADD3 UR16, UPT, UPT, UR6, 0x4, URZ ;  /* 0x0000000406107890 */ /* 0x000fe2000fffe0ff */
[----:B------:R2:W3:Y:S01]  /*3a30*/  @P0 SYNCS.PHASECHK.TRANS64.TRYWAIT P2, [UR4], R0 ;  /* 0x00000000ff0005a7 */ /* 0x0004e20008041104 */
[----:B------:R-:W-:Y:S02]  /*3a40*/  ULEA UR4, UR10, UR28, 0x9 ;  /* 0x0000001c0a047291 */ /* 0x000fe4000f8e48ff */
[----:B------:R-:W-:Y:S02]  /*3a50*/  UIADD3 UR12, UPT, UPT, UR6, 0x6, URZ ;  /* 0x00000006060c7890 */ /* 0x000fe4000fffe0ff */
[----:B------:R-:W-:Y:S02]  /*3a60*/  UIADD3 UR18, UPT, UPT, UR4, 0x2, URZ ;  /* 0x0000000204127890 */ /* 0x000fe4000fffe0ff */
[----:B------:R-:W-:Y:S02]  /*3a70*/  UIADD3 UR14, UPT, UPT, UR4, 0x4, URZ ;  /* 0x00000004040e7890 */ /* 0x000fe4000fffe0ff */
[----:B------:R-:W-:Y:S01]  /*3a80*/  UIADD3 UR8, UPT, UPT, UR4, 0x6, URZ ;  /* 0x0000000604087890 */ /* 0x000fe2000fffe0ff */
[----:B------:R2:W-:Y:S01]  /*3a90*/  UTCQMMA gdesc[UR4], gdesc[UR6], tmem[UR11], tmem[UR38], idesc[UR39], UP2 ;  /* 0x00ff2606040075ea */ /* 0x0005e2000900030b */
[----:B------:R-:W-:Y:S01]  /*3aa0*/  UPLOP3.LUT UP2, UPT, UPT, UPT, UPT, 0x80, 0x8 ;  /* 0x000000000008789c */ /* 0x000fe20003f4f070 */
[----:B------:R-:W-:Y:S01]  /*3ab0*/  UMOV UR19, 0x40004040 ;  /* 0x4000404000137882 */ /* 0x000fe20000000000 */
[----:B------:R-:W-:Y:S01]  /*3ac0*/  UMOV UR17, 0x40004040 ;  /* 0x4000404000117882 */ /* 0x000fe20000000000 */
[----:B------:R2:W-:Y:S01]  /*3ad0*/  UTCQMMA gdesc[UR18], gdesc[UR20], tmem[UR11], tmem[UR36], idesc[UR37], UPT ;  /* 0x00ff2414120075ea */ /* 0x0005e2000b80030b */
[----:B------:R-:W-:Y:S01]  /*3ae0*/  UMOV UR15, 0x40004040 ;  /* 0x40004040000f7882 */ /* 0x000fe20000000000 */
[----:B------:R-:W-:Y:S01]  /*3af0*/  UMOV UR13, 0x40004040 ;  /* 0x40004040000d7882 */ /* 0x000fe20000000000 */
[----:B------:R-:W-:Y:S01]  /*3b00*/  UMOV UR9, 0x40004040 ;  /* 0x4000404000097882 */ /* 0x000fe20000000000 */
[----:B------:R2:W-:Y:S01]  /*3b10*/  UTCQMMA gdesc[UR14], gdesc[UR16], tmem[UR11], tmem[UR34], idesc[UR35], UPT ;  /* 0x00ff22100e0075ea */ /* 0x0005e2000b80030b */
[----:B------:R2:W-:Y:S01]  /*3b20*/  UTCQMMA gdesc[UR8], gdesc[UR12], tmem[UR11], tmem[UR32], idesc[UR33], UPT ;  /* 0x00ff200c080075ea */ /* 0x0005e2000b80030b */
[----:B------:R2:W-:Y:S01]  /*3b30*/  UTCBAR.MULTICAST [UR25], URZ, UR27 ;  /* 0x000000ff190073e9 */ /* 0x0005e2000800081b */
[----:B------:R-:W-:Y:S01]  /*3b40*/  UMOV UR10, UR24 ;  /* 0x00000018000a7c82 */ /* 0x000fe20008000000 */
[----:B------:R-:W-:Y:S05]  /*3b50*/  BRA.U UP3, `(.L_x_70) ;  /* 0xfffffffd03507547 */ /* 0x000fea000b83ffff */
.L_x_67:
[----:B--2---:R-:W-:Y:S01]  /*3b60*/  UIADD3 UR4, UPT, UPT, UR30, 0x1, URZ ;  /* 0x000000011e047890 */ /* 0x004fe2000fffe0ff */
[C---:B------:R-:W-:Y:S01]  /*3b70*/  ISETP.NE.AND P0, PT, R10.reuse, 0x2, PT ;  /* 0x000000020a00780c */ /* 0x040fe20003f05270 */
[----:B------:R-:W-:Y:S02]  /*3b80*/  UIADD3 UR5, UPT, UPT, UR31, 0xd0, URZ ;  /* 0x000000d01f057890 */ /* 0x000fe4000fffe0ff */
[----:B------:R-:W-:Y:S01]  /*3b90*/  UISETP.NE.AND UP0, UPT, UR4, 0x4, UPT ;  /* 0x000000040400788c */ /* 0x000fe2000bf05270 */
[----:B-1----:R-:W-:Y:S02]  /*3ba0*/  SEL R0, RZ, 0x1, P0 ;  /* 0x00000001ff007807 */ /* 0x002fe40000000000 */
[----:B------:R-:W-:Y:S01]  /*3bb0*/  SEL R10, R10, RZ, P0 ;  /* 0x000000ff0a0a7207 */ /* 0x000fe20000000000 */
[----:B------:R-:W-:Y:S01]  /*3bc0*/  USEL UR6, URZ, 0x1, UP0 ;  /* 0x00000001ff067887 */ /* 0x000fe20008000000 */
[----:B------:R-:W-:Y:S01]  /*3bd0*/  LOP3.LUT R9, R9, R0, RZ, 0x3c, !PT ;  /* 0x0000000009097212 */ /* 0x000fe200078e3cff */
[----:B------:R-:W-:Y:S01]  /*3be0*/  USEL UR30, UR4, URZ, UP0 ;  /* 0x000000ff041e7287 */ /* 0x000fe20008000000 */
[----:B------:R1:W-:Y:S03]  /*3bf0*/  UTCBAR [UR5], URZ ;  /* 0x000000ff050073e9 */ /* 0x0003e600080000ff */
[----:B------:R-:W-:Y:S01]  /*3c00*/  LOP3.LUT R11, R11, UR6, RZ, 0x3c, !PT ;  /* 0x000000060b0b7c12 */ /* 0x000fe2000f8e3cff */
[----:B------:R-:W-:Y:S07]  /*3c10*/  @P1 BRA `(.L_x_71) ;  /* 0xfffffff800881947 */ /* 0x000fee000383ffff */
[----:B------:R-:W2:Y:S01]  /*3c20*/  S2UR UR8, SR_CgaCtaId ;  /* 0x00000000000879c3 */ /* 0x000ea20000008800 */
[----:B------:R-:W-:Y:S01]  /*3c30*/  ELECT P0, URZ, PT ;  /* 0x0000000000ff782f */ /* 0x000fe20003800000 */
[----:B------:R-:W-:Y:S01]  /*3c40*/  IMAD.MOV.U32 R0, RZ, RZ, 0x1 ;  /* 0x00000001ff007424 */ /* 0x000fe200078e00ff */
[----:B------:R-:W-:Y:S01]  /*3c50*/  UIADD3 UR26, UPT, UPT, UR26, 0xf0, URZ ;  /* 0x000000f01a1a7890 */ /* 0x000fe2000fffe0ff */
[----:B------:R-:W-:Y:S01]  /*3c60*/  SHF.L.U32 R3, R11, 0x1f, RZ ;  /* 0x0000001f0b037819 */ /* 0x000fe200000006ff */
[----:B------:R-:W-:-:S03]  /*3c70*/  UMOV UR4, 0x40 ;  /* 0x0000004000047882 */ /* 0x000fc60000000000 */
[----:B------:R-:W-:Y:S01]  /*3c80*/  UVIRTCOUNT.DEALLOC.SMPOOL 0x80 ;  /* 0x000000800000784c */ /* 0x000fe20000000000 */
[----:B--2---:R-:W-:Y:S02]  /*3c90*/  ULEA UR8, UR8, UR4, 0x18 ;  /* 0x0000000408087291 */ /* 0x004fe4000f8ec0ff */
[----:B------:R-:W-:-:S07]  /*3ca0*/  ULEA UR4, UR30, UR26, 0x3 ;  /* 0x0000001a1e047291 */ /* 0x000fce000f8e18ff */
[----:B------:R2:W-:Y:S02]  /*3cb0*/  @P0 STS.U8 [UR8+0x1c], R0 ;  /* 0x00001c00ff000988 */ /* 0x0005e40008000008 */
[----:B------:R-:W4:Y:S02]  /*3cc0*/  SYNCS.PHASECHK.TRANS64.TRYWAIT P0, [UR4], R3 ;  /* 0x00000003ff0075a7 */ /* 0x000f240008001104 */
[----:B--2-4-:R-:W-:Y:S05]  /*3cd0*/  @!P0 BRA `(.L_x_72) ;  /* 0x0000004400688947 */ /* 0x014fea0003800000 */
.L_x_145:
[----:B------:R-:W-:-:S04]  /*3ce0*/  UIADD3 UR4, UPT, UPT, UR30, 0x1, URZ ;  /* 0x000000011e047890 */ /* 0x000fc8000fffe0ff */
[----:B------:R-:W-:-:S04]  /*3cf0*/  UISETP.NE.AND UP0, UPT, UR4, 0x4, UPT ;  /* 0x000000040400788c */ /* 0x000fc8000bf05270 */
[----:B------:R-:W-:Y:S02]  /*3d00*/  USEL UR6, URZ, 0x1, UP0 ;  /* 0x00000001ff067887 */ /* 0x000fe40008000000 */
[----:B------:R-:W-:-:S04]  /*3d10*/  USEL UR4, UR4, URZ, UP0 ;  /* 0x000000ff04047287 */ /* 0x000fc80008000000 */
[----:B-1----:R-:W-:Y:S01]  /*3d20*/  ULEA UR5, UR4, UR26, 0x3 ;  /* 0x0000001a04057291 */ /* 0x002fe2000f8e18ff */
[----:B------:R-:W-:-:S04]  /*3d30*/  LOP3.LUT R2, R11, UR6, RZ, 0x3c, !PT ;  /* 0x000000060b027c12 */ /* 0x000fc8000f8e3cff */
[----:B--2---:R-:W-:-:S04]  /*3d40*/  SHF.L.U32 R3, R2, 0x1f, RZ ;  /* 0x0000001f02037819 */ /* 0x004fc800000006ff */
[----:B------:R-:W1:Y:S02]  /*3d50*/  SYNCS.PHASECHK.TRANS64.TRYWAIT P0, [UR5], R3 ;  /* 0x00000003ff0075a7 */ /* 0x000e640008001105 */
[----:B-1----:R-:W-:Y:S05]  /*3d60*/  @!P0 BRA `(.L_x_73) ;  /* 0x00000044005c8947 */ /* 0x002fea0003800000 */
.L_x_147:
        /* <DEDUP_REMOVED lines=9> */
.L_x_149:
[----:B------:R-:W-:-:S04]  /*3e00*/  UIADD3 UR4, UPT, UPT, UR4, 0x1, URZ ;  /* 0x0000000104047890 */ /* 0x000fc8000fffe0ff */
[----:B------:R-:W-:-:S04]  /*3e10*/  UISETP.NE.AND UP0, UPT, UR4, 0x4, UPT ;  /* 0x000000040400788c */ /* 0x000fc8000bf05270 */
[----:B------:R-:W-:Y:S02]  /*3e20*/  USEL UR5, URZ, 0x1, UP0 ;  /* 0x00000001ff057887 */ /* 0x000fe40008000000 */
[----:B------:R-:W-:-:S04]  /*3e30*/  USEL UR4, UR4, URZ, UP0 ;  /* 0x000000ff04047287 */ /* 0x000fc80008000000 */
[----:B------:R-:W-:Y:S01]  /*3e40*/  ULEA UR4, UR4, UR26, 0x3 ;  /* 0x0000001a04047291 */ /* 0x000fe2000f8e18ff */
[----:B-1----:R-:W-:-:S04]  /*3e50*/  LOP3.LUT R3, R2, UR5, RZ, 0x3c, !PT ;  /* 0x0000000502037c12 */ /* 0x002fc8000f8e3cff */
[----:B------:R-:W-:-:S04]  /*3e60*/  SHF.L.U32 R3, R3, 0x1f, RZ ;  /* 0x0000001f03037819 */ /* 0x000fc800000006ff */
[----:B------:R-:W1:Y:S02]  /*3e70*/  SYNCS.PHASECHK.TRANS64.TRYWAIT P0, [UR4], R3 ;  /* 0x00000003ff0075a7 */ /* 0x000e640008001104 */
[----:B-1----:R-:W-:Y:S05]  /*3e80*/  @!P0 BRA `(.L_x_75) ;  /* 0x0000004400448947 */ /* 0x002fea0003800000 */
.L_x_151:
[----:B------:R-:W-:Y:S01]  /*3e90*/  NOP ;  /* 0x0000000000007918 */ /* 0x000fe20000000000 */
[----:B-1----:R-:W1:Y:S01]  /*3ea0*/  LDS R0, [UR8+0x14] ;  /* 0x00001408ff007984 */ /* 0x002e620008000800 */
[----:B------:R-:W-:Y:S01]  /*3eb0*/  ULOP3.LUT UR4, UR42, 0xffff, URZ, 0xc0, !UPT ;  /* 0x0000ffff2a047892 */ /* 0x000fe2000f8ec0ff */
[----:B------:R-:W-:Y:S01]  /*3ec0*/  UMOV UR5, 0xffff ;  /* 0x0000ffff00057882 */ /* 0x000fe20000000000 */
[----:B------:R-:W-:Y:S02]  /*3ed0*/  UMOV UR6, 0x1 ;  /* 0x0000000100067882 */ /* 0x000fe40000000000 */
[----:B------:R-:W-:-:S04]  /*3ee0*/  USHF.R.U32.HI UR4, URZ, 0x5, UR4 ;  /* 0x00000005ff047899 */ /* 0x000fc80008011604 */
[----:B------:R-:W-:Y:S02]  /*3ef0*/  USHF.L.U32 UR5, UR5, UR4, URZ ;  /* 0x0000000405057299 */ /* 0x000fe400080006ff */
[----:B------:R-:W-:-:S04]  /*3f00*/  USHF.L.U32 UR4, UR6, UR4, URZ ;  /* 0x0000000406047299 */ /* 0x000fc800080006ff */
[----:B-1----:R-:W-:-:S04]  /*3f10*/  LOP3.LUT R0, R0, UR5, RZ, 0xc0, !PT ;  /* 0x0000000500007c12 */ /* 0x002fc8000f8ec0ff */
[----:B------:R-:W-:-:S13]  /*3f20*/  ISETP.NE.AND P0, PT, R0, UR5, PT ;  /* 0x0000000500007c0c */ /* 0x000fda000bf05270 */
[----:B------:R-:W-:Y:S05]  /*3f30*/  @P0 BRA `(.L_x_76) ;  /* 0x0000000000580947 */ /* 0x000fea0003800000 */
[----:B------:R-:W1:Y:S02]  /*3f40*/  LDS R0, [UR8+0x18] ;  /* 0x00001808ff007984 */ /* 0x000e640008000800 */
[----:B-1----:R-:W-:-:S04]  /*3f50*/  LOP3.LUT R0, R0, UR4, RZ, 0xc0, !PT ;  /* 0x0000000400007c12 */ /* 0x002fc8000f8ec0ff */
[----:B------:R-:W-:-:S13]  /*3f60*/  ISETP.NE.AND P0, PT, R0, UR4, PT ;  /* 0x0000000400007c0c */ /* 0x000fda000bf05270 */
[----:B------:R-:W-:Y:S05]  /*3f70*/  @P0 BRA `(.L_x_77) ;  /* 0x00000000003c0947 */ /* 0x000fea0003800000 */
[----:B------:R-:W1:Y:S01]  /*3f80*/  S2R R2, SR_LANEID ;  /* 0x0000000000027919 */ /* 0x000e620000000000 */
[----:B------:R-:W-:Y:S01]  /*3f90*/  ULOP3.LUT UR5, URZ, UR5, URZ, 0x33, !UPT ;  /* 0x00000005ff057292 */ /* 0x000fe2000f8e33ff */
[----:B------:R-:W-:Y:S01]  /*3fa0*/  LOP3.LUT R4, RZ, UR4, RZ, 0x33, !PT ;  /* 0x00000004ff047c12 */ /* 0x000fe2000f8e33ff */
[----:B------:R-:W-:Y:S02]  /*3fb0*/  VOTEU.ANY UR4, UPT, PT ;  /* 0x0000000000047886 */ /* 0x000fe400038e0100 */
[----:B------:R-:W-:Y:S01]  /*3fc0*/  UFLO.U32 UR4, UR4 ;  /* 0x00000004000472bd */ /* 0x000fe200080e0000 */
[----:B------:R-:W2:Y:S01]  /*3fd0*/  REDUX UR6, R4 ;  /* 0x00000000040673c4 */ /* 0x000ea20000000000 */
[----:B------:R-:W-:-:S06]  /*3fe0*/  IMAD.U32 R0, RZ, RZ, UR5 ;  /* 0x00000005ff007e24 */ /* 0x000fcc000f8e00ff */
[----:B------:R4:W-:Y:S01]  /*3ff0*/  UTCATOMSWS.AND URZ, UR5 ;  /* 0x0000000500ff79e3 */ /* 0x0009e20008000000 */
[----:B------:R-:W3:Y:S01]  /*4000*/  REDUX UR7, R0 ;  /* 0x00000000000773c4 */ /* 0x000ee20000000000 */
[----:B-1----:R-:W-:Y:S01]  /*4010*/  ISETP.EQ.U32.AND P0, PT, R2, UR4, PT ;  /* 0x0000000402007c0c */ /* 0x002fe2000bf02070 */
[----:B--2---:R-:W-:Y:S01]  /*4020*/  IMAD.U32 R2, RZ, RZ, UR6 ;  /* 0x00000006ff027e24 */ /* 0x004fe2000f8e00ff */
[----:B---3--:R-:W-:-:S11]  /*4030*/  MOV R3, UR7 ;  /* 0x0000000700037c02 */ /* 0x008fd60008000f00 */
[----:B------:R4:W-:Y:S04]  /*4040*/  @P0 ATOMS.AND RZ, [UR8+0x14], R3 ;  /* 0x00001403ffff098c */ /* 0x0009e8000a800008 */
[----:B------:R4:W-:Y:S01]  /*4050*/  @P0 ATOMS.AND RZ, [UR8+0x18], R2 ;  /* 0x00001802ffff098c */ /* 0x0009e2000a800008 */
[----:B------:R-:W-:Y:S05]  /*4060*/  BRA `(.L_x_78) ;  /* 0x0000000000147947 */ /* 0x000fea0003800000 */
.L_x_77:
[----:B------:R-:W-:Y:S02]  /*4070*/  MOV R2, 0x4090 ;  /* 0x0000409000027802 */ /* 0x000fe40000000f00 */
[----:B---3-5:R-:W-:Y:S05]  /*4080*/  CALL.REL.NOINC `($__internal_0_$__cuda_sm10x_tcgen05_guardrail_trap_col_being_dealloced_not_returned_by_alloc) ;  /* 0x0000004400a07944 */ /* 0x028fea0003c00000 */
[----:B------:R-:W-:Y:S05]  /*4090*/  BRA `(.L_x_78) ;  /* 0x0000000000087947 */ /* 0x000fea0003800000 */
.L_x_76:
[----:B------:R-:W-:Y:S02]  /*40a0*/  MOV R2, 0x40c0 ;  /* 0x000040c000027802 */ /* 0x000fe40000000f00 */
[----:B---3-5:R-:W-:Y:S05]  /*40b0*/  CALL.REL.NOINC `($__internal_2_$__cuda_sm10x_tcgen05_guardrail_trap_unallocated_columns_being_dealloced) ;  /* 0x0000004400ac7944 */ /* 0x028fea0003c00000 */
.L_x_78:
[----:B------:R-:W-:Y:S01]  /*40c0*/  NOP ;  /* 0x0000000000007918 */ /* 0x000fe20000000000 */
[----:B----4-:R-:W-:Y:S05]  /*40d0*/  EXIT ;  /* 0x000000000000794d */ /* 0x010fea0003800000 */
.L_x_60:
[----:B------:R-:W-:-:S09]  /*40e0*/  UISETP.NE.OR UP0, UPT, UR18, 0x3, !UP3 ;  /* 0x000000031200788c */ /* 0x000fd2000df05670 */
[----:B------:R-:W-:Y:S05]  /*40f0*/  BRA.U UP0, `(.L_x_79) ;  /* 0x0000000d00ac7547 */ /* 0x000fea000b800000 */
[----:B------:R-:W2:Y:S01]  /*4100*/  LDCU.64 UR4, c[0x0][0x888] ;  /* 0x00011100ff0477ac */ /* 0x000ea20008000a00 */
[----:B------:R-:W3:Y:S01]  /*4110*/  S2UR UR10, SR_CgaCtaId ;  /* 0x00000000000a79c3 */ /* 0x000ee20000008800 */
[----:B------:R-:W-:Y:S02]  /*4120*/  HFMA2 R9, -RZ, RZ, 0, 0 ;  /* 0x00000000ff097431 */ /* 0x000fe400000001ff */
[----:B------:R-:W-:Y:S01]  /*4130*/  IMAD.MOV.U32 R11, RZ, RZ, 0x1 ;  /* 0x00000001ff0b7424 */ /* 0x000fe200078e00ff */
[----:B------:R-:W4:Y:S01]  /*4140*/  LDCU UR31, c[0x0][0x370] ;  /* 0x00006e00ff1f77ac */ /* 0x000f220008000800 */
[----:B------:R-:W-:Y:S01]  /*4150*/  IMAD.MOV.U32 R10, RZ, RZ, RZ ;  /* 0x000000ffff0a7224 */ /* 0x000fe200078e00ff */
[----:B------:R-:W-:Y:S01]  /*4160*/  MOV R3, 0x1000 ;  /* 0x0000100000037802 */ /* 0x000fe20000000f00 */
[----:B------:R-:W4:Y:S01]  /*4170*/  LDCU.128 UR32, c[0x0][0xb10] ;  /* 0x00016200ff2077ac */ /* 0x000f220008000c00 */
[----:B------:R-:W1:Y:S01]  /*4180*/  LDC.64 R12, c[0x0][0x348] ;  /* 0x0000d200ff0c7b82 */ /* 0x000e620000000a00 */
[----:B------:R-:W3:Y:S01]  /*4190*/  LDCU UR27, c[0x0][0x374] ;  /* 0x00006e80ff1b77ac */ /* 0x000ee20008000800 */
[----:B------:R-:W3:Y:S01]  /*41a0*/  LDCU.64 UR28, c[0x0][0x890] ;  /* 0x00011200ff1c77ac */ /* 0x000ee20008000a00 */
[----:B------:R-:W3:Y:S01]  /*41b0*/  LDCU UR15, c[0x0][0xb0c] ;  /* 0x00016180ff0f77ac */ /* 0x000ee20008000800 */
[----:B--2---:R-:W-:Y:S01]  /*41c0*/  UISETP.NE.U32.AND UP0, UPT, UR4, URZ, UPT ;  /* 0x000000ff0400728c */ /* 0x004fe2000bf05070 */
[----:B------:R-:W2:Y:S01]  /*41d0*/  LDCU UR43, c[0x0][0xb20] ;  /* 0x00016400ff2b77ac */ /* 0x000ea20008000800 */
[----:B------:R-:W2:Y:S01]  /*41e0*/  LDCU UR4, c[0x0][0xb30] ;  /* 0x00016600ff0477ac */ /* 0x000ea20008000800 */
[----:B------:R-:W-:Y:S01]  /*41f0*/  UMOV UR21, 0x400 ;  /* 0x0000040000157882 */ /* 0x000fe20000000000 */
[----:B----4-:R-:W-:-:S02]  /*4200*/  UIMAD.WIDE.U32 UR6, UR31, UR32, URZ ;  /* 0x000000201f0672a5 */ /* 0x010fc4000f8e00ff */
[----:B---3--:R-:W-:Y:S02]  /*4210*/  UIMAD.WIDE.U32 UR8, UR27, UR35, URZ ;  /* 0x000000231b0872a5 */ /* 0x008fe4000f8e00ff */
[----:B------:R-:W-:Y:S02]  /*4220*/  ULEA UR21, UR10, UR21, 0x18 ;  /* 0x000000150a157291 */ /* 0x000fe4000f8ec0ff */
[----:B------:R-:W-:Y:S02]  /*4230*/  UISETP.NE.U32.AND UP6, UPT, UR28, URZ, UPT ;  /* 0x000000ff1c00728c */ /* 0x000fe4000bfc5070 */
[----:B------:R-:W-:Y:S02]  /*4240*/  UIADD3 UR38, UPT, UPT, UR21, 0x88, URZ ;  /* 0x0000008815267890 */ /* 0x000fe4000fffe0ff */
[----:B------:R-:W-:Y:S02]  /*4250*/  UIADD3 UR17, UPT, UPT, UR21, 0x80, URZ ;  /* 0x0000008015117890 */ /* 0x000fe4000fffe0ff */
[----:B------:R-:W-:-:S02]  /*4260*/  UISETP.NE.AND.EX UP5, UPT, UR5, URZ, UPT, UP0 ;  /* 0x000000ff0500728c */ /* 0x000fc4000bfa5300 */
[----:B------:R-:W-:Y:S01]  /*4270*/  UISETP.NE.AND UP0, UPT, UR42, 0x1, UPT ;  /* 0x000000012a00788c */ /* 0x000fe2000bf05270 */
[----:B------:R-:W-:Y:S01]  /*4280*/  UMOV UR41, UR7 ;  /* 0x0000000700297c82 */ /* 0x000fe20008000000 */
[----:B------:R-:W-:Y:S01]  /*4290*/  UMOV UR40, UR9 ;  /* 0x0000000900287c82 */ /* 0x000fe20008000000 */
[----:B------:R-:W-:Y:S02]  /*42a0*/  USEL UR37, URZ, 0x1, UP4 ;  /* 0x00000001ff257887 */ /* 0x000fe4000a000000 */
[----:B------:R-:W-:Y:S02]  /*42b0*/  UISETP.NE.AND UP0, UPT, UR15, 0x1, UPT ;  /* 0x000000010f00788c */ /* 0x000fe4000bf05270 */
[----:B------:R-:W-:Y:S02]  /*42c0*/  UPLOP3.LUT UP4, UPT, UPT, UPT, UPT, 0x40, 0x4 ;  /* 0x000000000004789c */ /* 0x000fe40003f8e870 */
[----:B------:R-:W-:Y:S01]  /*42d0*/  UISETP.GE.AND UP2, UPT, UR42, 0x1, UPT ;  /* 0x000000012a00788c */ /* 0x000fe2000bf46270 */
[----:B------:R-:W3:Y:S01]  /*42e0*/  LDCU.64 UR22, c[0x0][0xb28] ;  /* 0x00016500ff1677ac */ /* 0x000ee20008000a00 */
[----:B------:R-:W-:-:S02]  /*42f0*/  UISETP.NE.AND.EX UP6, UPT, UR29, URZ, UPT, UP6 ;  /* 0x000000ff1d00728c */ /* 0x000fc4000bfc5360 */
[----:B------:R-:W-:Y:S02]  /*4300*/  UPRMT UR38, UR10, 0x654, UR38 ;  /* 0x000006540a267896 */ /* 0x000fe40008000026 */
[----:B------:R-:W-:Y:S02]  /*4310*/  UPRMT UR39, UR10, 0x654, UR17 ;  /* 0x000006540a277896 */ /* 0x000fe40008000011 */
[----:B------:R-:W-:Y:S02]  /*4320*/  USHF.R.U32.HI UR41, URZ, UR33, UR41 ;  /* 0x00000021ff297299 */ /* 0x000fe40008011629 */
[----:B--2---:R-:W-:Y:S02]  /*4330*/  USHF.R.U32.HI UR40, URZ, UR43, UR40 ;  /* 0x0000002bff287299 */ /* 0x004fe40008011628 */
[----:B------:R-:W-:Y:S02]  /*4340*/  UISETP.NE.AND UP0, UPT, UR34, 0x1, UPT ;  /* 0x000000012200788c */ /* 0x000fe4000bf05270 */
[----:B-1----:R-:W-:-:S11]  /*4350*/  UISETP.NE.AND UP3, UPT, UR4, 0x1, UPT ;  /* 0x000000010400788c */ /* 0x002fd6000bf65270 */
.L_x_88:
[C---:B------:R-:W-:Y:S02]  /*4360*/  LEA R8, R10.reuse, UR21, 0x3 ;  /* 0x000000150a087c11 */ /* 0x040fe4000f8e18ff */
[----:B------:R-:W-:Y:S02]  /*4370*/  SHF.L.U32 R5, R9, 0x1f, RZ ;  /* 0x0000001f09057819 */ /* 0x000fe400000006ff */
[----:B------:R-:W-:Y:S02]  /*4380*/  LEA R6, R10, UR21, 0x4 ;  /* 0x000000150a067c11 */ /* 0x000fe4000f8e20ff */
[----:B-1----:R-:W1:Y:S02]  /*4390*/  SYNCS.PHASECHK.TRANS64.TRYWAIT P0, [R8+URZ+0xb0], R5 ;  /* 0x0000b005080075a7 */ /* 0x002e6400080011ff */
[----:B-1----:R-:W-:Y:S05]  /*43a0*/  @!P0 BRA `(.L_x_80) ;  /* 0x0000004000148947 */ /* 0x002fea0003800000 */
.L_x_152:
[----:B-1----:R-:W1:Y:S01]  /*43b0*/  LDS.128 R4, [R6+0x140] ;  /* 0x0001400006047984 */ /* 0x002e620000000c00 */
[----:B------:R-:W-:Y:S01]  /*43c0*/  UISETP.GE.AND UP0, UPT, UR42, 0x1, UPT ;  /* 0x000000012a00788c */ /* 0x000fe2000bf06270 */
[----:B------:R-:W-:Y:S01]  /*43d0*/  @!PT LDS RZ, [RZ] ;  /* 0x00000000fffff984 */ /* 0x000fe20000000800 */
[----:B------:R-:W-:Y:S01]  /*43e0*/  @!PT LDS RZ, [RZ] ;  /* 0x00000000fffff984 */ /* 0x000fe20000000800 */
[----:B------:R-:W-:Y:S01]  /*43f0*/  @!PT LDS RZ, [RZ] ;  /* 0x00000000fffff984 */ /* 0x000fe20000000800 */
[----:B------:R-:W-:Y:S01]  /*4400*/  @!PT LDS RZ, [RZ] ;  /* 0x00000000fffff984 */ /* 0x000fe20000000800 */
[----:B------:R2:W-:Y:S06]  /*4410*/  MEMBAR.ALL.CTA ;  /* 0x0000000000007992 */ /* 0x0005ec0000008000 */
[----:B--2---:R-:W2:Y:S01]  /*4420*/  FENCE.VIEW.ASYNC.S ;  /* 0x00000000000073c6 */ /* 0x004ea20000000000 */
[----:B-1----:R-:W-:Y:S11]  /*4430*/  LOP3.LUT P0, RZ, R6, 0x1, RZ, 0xc0, !PT ;  /* 0x0000000106ff7812 */ /* 0x002ff6000780c0ff */
[----:B------:R-:W-:Y:S02]  /*4440*/  @!UPT UIADD3 URZ, UPT, UPT, URZ, URZ, URZ ;  /* 0x000000fffffff290 */ /* 0x000fe4000fffe0ff */
[----:B--2---:R-:W-:Y:S01]  /*4450*/  VOTEU.ANY UP2, P0 ;  /* 0x0000000000ff7886 */ /* 0x004fe20000040100 */
[----:B------:R-:W-:Y:S11]  /*4460*/  PLOP3.LUT P0, PT, PT, PT, UP2, 0x80, 0x8 ;  /* 0x000000000008781c */ /* 0x000ff60003f0f028 */
[----:B------:R-:W-:Y:S02]  /*4470*/  @!UPT UIADD3 URZ, UPT, UPT, URZ, URZ, URZ ;  /* 0x000000fffffff290 */ /* 0x000fe4000fffe0ff */
[----:B------:R-:W-:Y:S02]  /*4480*/  @P0 SHF.R.U32.HI R0, RZ, 0x10, R5 ;  /* 0x00000010ff000819 */ /* 0x000fe40000011605 */
[----:B------:R-:W-:Y:S02]  /*4490*/  @P0 MOV R2, R4 ;  /* 0x0000000400020202 */ /* 0x000fe40000000f00 */
[----:B------:R-:W-:Y:S01]  /*44a0*/  @P0 R2UR UR4, R0 ;  /* 0x00000000000402ca */ /* 0x000fe200000e0000 */
[----:B------:R-:W-:Y:S01]  /*44b0*/  VIADD R0, R8, 0xc0 ;  /* 0x000000c008007836 */ /* 0x000fe20000000000 */
[----:B------:R-:W-:Y:S02]  /*44c0*/  @P0 LOP3.LUT R4, R5, 0xffff, RZ, 0xc0, !PT ;  /* 0x0000ffff05040812 */ /* 0x000fe400078ec0ff */
[----:B------:R-:W-:Y:S02]  /*44d0*/  @P0 R2UR UR6, R2 ;  /* 0x00000000020602ca */ /* 0x000fe400000e0000 */
[----:B------:R-:W-:Y:S02]  /*44e0*/  PRMT R0, RZ, 0x654, R0 ;  /* 0x00000654ff007816 */ /* 0x000fe40000000000 */
[----:B------:R-:W-:Y:S02]  /*44f0*/  @P0 R2UR UR5, R4 ;  /* 0x00000000040502ca */ /* 0x000fe400000e0000 */
[----:B------:R1:W-:Y:S03]  /*4500*/  SYNCS.ARRIVE.TRANS64.RED.A1T0 RZ, [R0+URZ], RZ ;  /* 0x000000ff00ff79a7 */ /* 0x0003e600081004ff */
[----:B------:R-:W-:Y:S04]  /*4510*/  @UP2 UMOV UR26, UR4 ;  /* 0x00000004001a2c82 */ /* 0x000fe80008000000 */
[----:B------:R-:W-:Y:S04]  /*4520*/  @UP2 UMOV UR14, UR6 ;  /* 0x00000006000e2c82 */ /* 0x000fe80008000000 */
[----:B------:R-:W-:Y:S01]  /*4530*/  @UP2 UMOV UR13, UR5 ;  /* 0x00000005000d2c82 */ /* 0x000fe20008000000 */
[----:B------:R-:W-:Y:S05]  /*4540*/  BRA.U !UP0, `(.L_x_81) ;  /* 0x0000000108c07547 */ /* 0x000fea000b800000 */
[----:B------:R-:W-:Y:S02]  /*4550*/  UIMAD.WIDE.U32 UR8, UR13, UR35, URZ ;  /* 0x000000230d0872a5 */ /* 0x000fe4000f8e00ff */
[----:B------:R-:W-:Y:S02]  /*4560*/  UP2UR UR12, UPR, URZ, 0x4 ;  /* 0x00000004ff0c7883 */ /* 0x000fe40008000000 */
[----:B------:R-:W-:Y:S02]  /*4570*/  UISETP.NE.AND UP2, UPT, UR34, 0x1, UPT ;  /* 0x000000012200788c */ /* 0x000fe4000bf45270 */
[----:B------:R-:W-:Y:S02]  /*4580*/  UIMAD.WIDE.U32 UR10, UR14, UR32, URZ ;  /* 0x000000200e0a72a5 */ /* 0x000fe4000f8e00ff */
[----:B------:R-:W-:Y:S02]  /*4590*/  USEL UR4, UR27, UR40, !UP2 ;  /* 0x000000281b047287 */ /* 0x000fe4000d000000 */
[----:B------:R-:W-:Y:S02]  /*45a0*/  UISETP.NE.AND UP0, UPT, UR15, 0x1, UPT ;  /* 0x000000010f00788c */ /* 0x000fe4000bf05270 */
[----:B------:R-:W-:Y:S02]  /*45b0*/  UP2UR UR16, UPR, URZ, 0x2 ;  /* 0x00000002ff107883 */ /* 0x000fe40008000000 */
[----:B------:R-:W-:Y:S02]  /*45c0*/  UISETP.NE.AND UP1, UPT, UR42, 0x1, UPT ;  /* 0x000000012a00788c */ /* 0x000fe4000bf25270 */
[----:B---3--:R-:W-:Y:S02]  /*45d0*/  UIMAD.WIDE.U32 UR18, UR4, UR22, URZ ;  /* 0x00000016041272a5 */ /* 0x008fe4000f8e00ff */
[----:B------:R-:W-:Y:S01]  /*45e0*/  USEL UR7, UR31, UR41, !UP0 ;  /* 0x000000291f077287 */ /* 0x000fe2000c000000 */
[----:B------:R-:W-:Y:S02]  /*45f0*/  UMOV UR5, UR9 ;  /* 0x0000000900057c82 */ /* 0x000fe40008000000 */
[----:B------:R-:W-:Y:S02]  /*4600*/  USHF.R.U32.HI UR6, URZ, UR43, UR5 ;  /* 0x0000002bff067299 */ /* 0x000fe40008011605 */
[----:B------:R-:W-:Y:S02]  /*4610*/  UIMAD.WIDE.U32 UR24, UR7, UR22, URZ ;  /* 0x00000016071872a5 */ /* 0x000fe4000f8e00ff */
[----:B------:R-:W-:Y:S02]  /*4620*/  USEL UR6, UR13, UR6, !UP2 ;  /* 0x000000060d067287 */ /* 0x000fe4000d000000 */
[----:B------:R-:W-:Y:S01]  /*4630*/  UISETP.NE.AND UP2, UPT, UR12, URZ, UPT ;  /* 0x000000ff0c00728c */ /* 0x000fe2000bf45270 */
[----:B------:R-:W-:Y:S01]  /*4640*/  UMOV UR5, UR11 ;  /* 0x0000000b00057c82 */ /* 0x000fe20008000000 */
[----:B------:R-:W-:Y:S02]  /*4650*/  UIMAD.WIDE.U32 UR10, UR6, UR22, URZ ;  /* 0x00000016060a72a5 */ /* 0x000fe4000f8e00ff */
[----:B------:R-:W-:Y:S03]  /*4660*/  USHF.R.U32.HI UR8, URZ, UR33, UR5 ;  /* 0x00000021ff087299 */ /* 0x000fe60008011605 */
[----:B------:R-:W-:Y:S02]  /*4670*/  UMOV UR5, UR19 ;  /* 0x0000001300057c82 */ /* 0x000fe40008000000 */
[----:B------:R-:W-:Y:S03]  /*4680*/  @UP1 USHF.R.U32.HI UR4, URZ, UR23, UR5 ;  /* 0x00000017ff041299 */ /* 0x000fe60008011605 */
[----:B------:R-:W-:Y:S01]  /*4690*/  UMOV UR5, UR25 ;  /* 0x0000001900057c82 */ /* 0x000fe20008000000 */
[----:B------:R-:W-:Y:S02]  /*46a0*/  UIMAD UR4, UR42, UR4, URZ ;  /* 0x000000042a0472a4 */ /* 0x000fe4000f8e02ff */
[----:B------:R-:W-:Y:S02]  /*46b0*/  @UP1 USHF.R.U32.HI UR7, URZ, UR23, UR5 ;  /* 0x00000017ff071299 */ /* 0x000fe40008011605 */
[----:B------:R-:W-:Y:S02]  /*46c0*/  USEL UR5, UR14, UR8, !UP0 ;  /* 0x000000080e057287 */ /* 0x000fe4000c000000 */
[----:B------:R-:W-:Y:S02]  /*46d0*/  UIMAD UR8, UR42, UR7, URZ ;  /* 0x000000072a0872a4 */ /* 0x000fe4000f8e02ff */
[----:B------:R-:W-:Y:S03]  /*46e0*/  UISETP.GE.AND UP0, UPT, UR6, UR4, UPT ;  /* 0x000000040600728c */ /* 0x000fe6000bf06270 */
[----:B------:R-:W-:Y:S01]  /*46f0*/  UMOV UR4, UR11 ;  /* 0x0000000b00047c82 */ /* 0x000fe20008000000 */
[----:B------:R-:W-:Y:S02]  /*4700*/  UISETP.GE.OR UP0, UPT, UR5, UR8, UP0 ;  /* 0x000000080500728c */ /* 0x000fe40008706670 */
[----:B------:R-:W-:Y:S02]  /*4710*/  USHF.R.U32.HI UR4, URZ, UR23, UR4 ;  /* 0x00000017ff047299 */ /* 0x000fe40008011604 */
[----:B------:R-:W-:Y:S02]  /*4720*/  UIMAD.WIDE.U32 UR8, UR5, UR22, URZ ;  /* 0x00000016050872a5 */ /* 0x000fe4000f8e00ff */
[----:B------:R-:W-:Y:S04]  /*4730*/  USEL UR10, UR6, UR4, !UP1 ;  /* 0x00000004060a7287 */ /* 0x000fe8000c800000 */
[----:B------:R-:W-:Y:S01]  /*4740*/  UIADD3 UR11, UPT, UPT, -UR10, URZ, URZ ;  /* 0x000000ff0a0b7290 */ /* 0x000fe2000fffe1ff */
[----:B------:R-:W-:Y:S02]  /*4750*/  @!UP0 UMOV UR4, UR9 ;  /* 0x0000000900048c82 */ /* 0x000fe40008000000 */
[----:B------:R-:W-:Y:S02]  /*4760*/  @!UP0 USHF.R.U32.HI UR4, URZ, UR23, UR4 ;  /* 0x00000017ff048299 */ /* 0x000fe40008011604 */
[----:B------:R-:W-:Y:S02]  /*4770*/  UIMAD UR8, UR42, UR11, UR6 ;  /* 0x0000000b2a0872a4 */ /* 0x000fe4000f8e0206 */
[----:B------:R-:W-:Y:S02]  /*4780*/  @!UP0 USEL UR4, UR5, UR4, !UP1 ;  /* 0x0000000405048287 */ /* 0x000fe4000c800000 */
[----:B------:R-:W-:Y:S02]  /*4790*/  UISETP.NE.AND UP1, UPT, UR16, URZ, UPT ;  /* 0x000000ff1000728c */ /* 0x000fe4000bf25270 */
[----:B------:R-:W-:Y:S02]  /*47a0*/  @!UP0 UIMAD UR8, UR7, UR8, UR4 ;  /* 0x00000008070882a4 */ /* 0x000fe4000f8e0204 */
[----:B------:R-:W-:Y:S02]  /*47b0*/  @!UP0 UIADD3 UR9, UPT, UPT, UR10, -UR4, URZ ;  /* 0x800000040a098290 */ /* 0x000fe4000fffe0ff */
[----:B------:R-:W-:Y:S02]  /*47c0*/  UIADD3 UR4, UPT, UPT, -UR5, URZ, URZ ;  /* 0x000000ff05047290 */ /* 0x000fe4000fffe1ff */
[----:B------:R-:W-:Y:S02]  /*47d0*/  UIADD3 UR7, UPT, UPT, -UR6, URZ, URZ ;  /* 0x000000ff06077290 */ /* 0x000fe4000fffe1ff */
[----:B------:R-:W-:Y:S02]  /*47e0*/  @!UP0 UIMAD UR6, UR9, UR42, UR5 ;  /* 0x0000002a090682a4 */ /* 0x000fe4000f8e0205 */
[----:B------:R-:W-:Y:S02]  /*47f0*/  UIMAD UR14, UR15, UR4, UR14 ;  /* 0x000000040f0e72a4 */ /* 0x000fe4000f8e020e */
[----:B------:R-:W-:Y:S01]  /*4800*/  UIMAD UR13, UR34, UR7, UR13 ;  /* 0x00000007220d72a4 */ /* 0x000fe2000f8e020d */
[----:B------:R-:W-:Y:S02]  /*4810*/  @!UP0 UMOV UR5, UR8 ;  /* 0x0000000800058c82 */ /* 0x000fe40008000000 */
[----:B------:R-:W-:Y:S02]  /*4820*/  UIMAD UR14, UR5, UR15, UR14 ;  /* 0x0000000f050e72a4 */ /* 0x000fe4000f8e020e */
[----:B------:R-:W-:Y:S11]  /*4830*/  UIMAD UR13, UR6, UR34, UR13 ;  /* 0x00000022060d72a4 */ /* 0x000ff6000f8e020d */
[----:B------:R-:W-:Y:S01]  /*4840*/  @!UPT UIADD3 URZ, UPT, UPT, URZ, URZ, URZ ;  /* 0x000000fffffff290 */ /* 0x000fe2000fffe0ff */
.L_x_81:
[----:B------:R-:W2:Y:S01]  /*4850*/  @!UP3 LDCU.128 UR8, c[0x0][0xb10] ;  /* 0x00016200ff08b7ac */ /* 0x000ea20008000c00 */
[----:B------:R-:W-:Y:S02]  /*4860*/  ISETP.NE.U32.AND P0, PT, RZ, UR28, PT ;  /* 0x0000001cff007c0c */ /* 0x000fe4000bf05070 */
[----:B------:R-:W-:Y:S02]  /*4870*/  SHF.L.U32 R4, R11, 0x1f, RZ ;  /* 0x0000001f0b047819 */ /* 0x000fe400000006ff */
[----:B------:R-:W-:Y:S01]  /*4880*/  ISETP.NE.AND.EX P0, PT, RZ, UR29, PT, P0 ;  /* 0x0000001dff007c0c */ /* 0x000fe2000bf05300 */
[----:B------:R-:W4:Y:S01]  /*4890*/  @!UP3 LDCU UR5, c[0x0][0xb0c] ;  /* 0x00016180ff05b7ac */ /* 0x000f220008000800 */
[----:B------:R-:W-:Y:S02]  /*48a0*/  USHF.L.U32 UR19, UR20, 0x6, URZ ;  /* 0x0000000614137899 */ /* 0x000fe400080006ff */
[----:B------:R-:W-:Y:S02]  /*48b0*/  USHF.L.U32 UR18, UR30, 0x7, URZ ;  /* 0x000000071e127899 */ /* 0x000fe400080006ff */
[----:B--2---:R-:W-:Y:S07]  /*48c0*/  UIMAD.WIDE.U32 UR6, UR14, UR8, URZ ;  /* 0x000000080e0672a5 */ /* 0x004fee000f8e00ff */
[----:B------:R-:W-:Y:S01]  /*48d0*/  @!UP3 UMOV UR4, UR7 ;  /* 0x000000070004bc82 */ /* 0x000fe20008000000 */
[----:B----4-:R-:W-:Y:S02]  /*48e0*/  @!UP3 UISETP.NE.AND UP0, UPT, UR5, 0x1, UPT ;  /* 0x000000010500b88c */ /* 0x010fe4000bf05270 */
[----:B------:R-:W-:Y:S02]  /*48f0*/  @!UP3 USHF.R.U32.HI UR4, URZ, UR9, UR4 ;  /* 0x00000009ff04b299 */ /* 0x000fe40008011604 */
[----:B------:R-:W-:Y:S02]  /*4900*/  UIMAD.WIDE.U32 UR6, UR13, UR11, URZ ;  /* 0x0000000b0d0672a5 */ /* 0x000fe4000f8e00ff */
[----:B------:R-:W-:Y:S02]  /*4910*/  @!UP3 USEL UR8, UR14, UR4, !UP0 ;  /* 0x000000040e08b287 */ /* 0x000fe4000c000000 */
[----:B------:R-:W-:Y:S03]  /*4920*/  @!UP3 UISETP.NE.AND UP0, UPT, UR10, 0x1, UPT ;  /* 0x000000010a00b88c */ /* 0x000fe6000bf05270 */
[----:B------:R-:W-:Y:S02]  /*4930*/  @!UP3 UMOV UR6, UR7 ;  /* 0x000000070006bc82 */ /* 0x000fe40008000000 */
[----:B------:R-:W2:Y:S02]  /*4940*/  @!UP3 LDCU UR4, c[0x0][0xb20] ;  /* 0x00016400ff04b7ac */ /* 0x000ea40008000800 */
[----:B--2---:R-:W-:Y:S04]  /*4950*/  @!UP3 USHF.R.U32.HI UR6, URZ, UR4, UR6 ;  /* 0x00000004ff06b299 */ /* 0x004fe80008011606 */
[----:B------:R-:W-:Y:S04]  /*4960*/  @!UP3 USEL UR6, UR13, UR6, !UP0 ;  /* 0x000000060d06b287 */ /* 0x000fe8000c000000 */
[----:B------:R-:W-:Y:S02]  /*4970*/  @!UP3 UIADD3 UR4, UPT, UPT, -UR8, UR6, URZ ;  /* 0x000000060804b290 */ /* 0x000fe4000fffe1ff */
[----:B------:R-:W-:Y:S02]  /*4980*/  @!UP3 UIADD3 UR6, UPT, UPT, UR8, -UR6, URZ ;  /* 0x800000060806b290 */ /* 0x000fe4000fffe0ff */
[----:B------:R-:W-:Y:S02]  /*4990*/  @!UP3 UIMAD UR14, UR4, UR5, UR14 ;  /* 0x00000005040eb2a4 */ /* 0x000fe4000f8e020e */
[----:B------:R-:W-:Y:S01]  /*49a0*/  @!UP3 UIMAD UR13, UR6, UR10, UR13 ;  /* 0x0000000a060db2a4 */ /* 0x000fe2000f8e020d */
[----:B------:R-:W-:Y:S11]  /*49b0*/  BRA.U UP4, `(.L_x_82) ;  /* 0x0000000104107547 */ /* 0x000ff6000b800000 */
[----:B-1----:R-:W-:Y:S04]  /*49c0*/  MOV R0, UR37 ;  /* 0x0000002500007c02 */ /* 0x002fe80008000f00 */
[----:B------:R-:W-:Y:S04]  /*49d0*/  SHF.L.U32 R5, R0, 0x1f, RZ ;  /* 0x0000001f00057819 */ /* 0x000fe800000006ff */
[----:B------:R-:W1:Y:S02]  /*49e0*/  SYNCS.PHASECHK.TRANS64.TRYWAIT P1, [UR21+0xa8], R5 ;  /* 0x0000a805ff0075a7 */ /* 0x000e640008021115 */
[----:B-1----:R-:W-:Y:S05]  /*49f0*/  @!P1 BRA `(.L_x_83) ;  /* 0x0000003800949947 */ /* 0x002fea0003800000 */
.L_x_82:
[----:B------:R-:W-:Y:S05]  /*4a00*/  BRA.U !UP6, `(.L_x_84) ;  /* 0x000000010e387547 */ /* 0x000fea000b800000 */
[----:B------:R-:W-:Y:S01]  /*4a10*/  UPLOP3.LUT UP1, UPT, UPT, UPT, UP5, 0x80, 0x8 ;  /* 0x000000000008789c */ /* 0x000fe20003f2f050 */
[----:B-1----:R-:W-:Y:S01]  /*4a20*/  HFMA2 R0, -RZ, RZ, 0, 5.9604644775390625e-08 ;  /* 0x00000001ff007431 */ /* 0x002fe200000001ff */
[----:B------:R-:W1:Y:S01]  /*4a30*/  LDCU.64 UR8, c[0x0][0x358] ;  /* 0x00006b00ff0877ac */ /* 0x000e620008000a00 */
[----:B------:R-:W-:Y:S03]  /*4a40*/  IMAD.MOV.U32 R84, RZ, RZ, 0x1 ;  /* 0x00000001ff547424 */ /* 0x000fe600078e00ff */
[----:B------:R-:W-:Y:S05]  /*4a50*/  PLOP3.LUT P1, PT, PT, PT, UP1, 0x80, 0x8 ;  /* 0x000000000008781c */ /* 0x000fea0003f2f018 */
[----:B------:R-:W2:Y:S01]  /*4a60*/  @UP1 LDCU.64 UR4, c[0x0][0x888] ;  /* 0x00011100ff0417ac */ /* 0x000ea20008000a00 */
[----:B------:R-:W-:Y:S07]  /*4a70*/  @UP1 UIMAD UR6, UR36, UR28, URZ ;  /* 0x0000001c240612a4 */ /* 0x000fee000f8e02ff */
[----:B------:R-:W-:Y:S01]  /*4a80*/  @!P1 PRMT R84, R0, 0x7610, R84 ;  /* 0x0000761000549816 */ /* 0x000fe20000000054 */
[----:B--2---:R-:W-:Y:S06]  /*4a90*/  @UP1 UIMAD.WIDE UR4, UR6, 0x4, UR4 ;  /* 0x00000004060418a5 */ /* 0x004fec000f8e0204 */
[----:B------:R-:W-:Y:S01]  /*4aa0*/  IMAD.U32 R6, RZ, RZ, UR4 ;  /* 0x00000004ff067e24 */ /* 0x000fe2000f8e00ff */
[----:B------:R-:W-:Y:S04]  /*4ab0*/  MOV R7, UR5 ;  /* 0x0000000500077c02 */ /* 0x000fe80008000f00 */
[----:B------:R-:W2:Y:S01]  /*4ac0*/  @!UP1 LDCU UR4, c[0x0][0x880] ;  /* 0x00011000ff0497ac */ /* 0x000ea20008000800 */
[----:B-1---5:R4:W5:Y:S02]  /*4ad0*/  @P1 LDG.E R41, desc[UR8][R6.64] ;  /* 0x0000000806291981 */ /* 0x022964000c1e1900 */
[----:B--2-4-:R-:W-:Y:S07]  /*4ae0*/  @!P1 IMAD.U32 R41, RZ, RZ, UR4 ;  /* 0x00000004ff299e24 */ /* 0x014fee000f8e00ff */
.L_x_84:
[----:B-----5:R-:W-:Y:S01]  /*4af0*/  @!P0 FSETP.EQ.AND P2, PT, R41, RZ, PT ;  /* 0x000000ff2900820b */ /* 0x020fe20003f42000 */
[----:B------:R-:W-:Y:S01]  /*4b00*/  @!UPT UIADD3 URZ, UPT, UPT, URZ, URZ, URZ ;  /* 0x000000fffffff290 */ /* 0x000fe2000fffe0ff */
[----:B------:R-:W-:Y:S11]  /*4b10*/  @!P0 BRA `(.L_x_85) ;  /* 0x0000000000148947 */ /* 0x000ff60003800000 */
[----:B------:R-:W-:Y:S02]  /*4b20*/  LOP3.LUT P0, RZ, R84, 0xff, RZ, 0xc0, !PT ;  /* 0x000000ff54ff7812 */ /* 0x000fe4000780c0ff */
[----:B------:R-:W-:Y:S04]  /*4b30*/  PLOP3.LUT P2, PT, PT, PT, UP1, 0x80, 0x8 ;  /* 0x000000000008781c */ /* 0x000fe80003f4f018 */
[----:B------:R-:W-:Y:S07]  /*4b40*/  PLOP3.LUT P2, PT, P2, PT, PT, 0x8, 0x80 ;  /* 0x000000000080781c */ /* 0x000fee000174e170 */
[----:B------:R-:W-:Y:S11]  /*4b50*/  @P0 FSETP.EQ.AND P2, PT, R41, RZ, PT ;  /* 0x000000ff2900020b */ /* 0x000ff60003f42000 */
[----:B------:R-:W-:Y:S02]  /*4b60*/  @!UPT UIADD3 URZ, UPT, UPT, URZ, URZ, URZ ;  /* 0x000000fffffff290 */ /* 0x000fe4000fffe0ff */
.L_x_85:
[----:B------:R-:W2:Y:S01]  /*4b70*/  SYNCS.PHASECHK.TRANS64.TRYWAIT P0, [UR21+0x90], R4 ;  /* 0x00009004ff0075a7 */ /* 0x000ea20008001115 */
[----:B------:R-:W-:Y:S04]  /*4b80*/  ELECT P1, URZ, PT ;  /* 0x0000000000ff782f */ /* 0x000fe80003820000 */
[----:B------:R-:W-:Y:S01]  /*4b90*/  PLOP3.LUT P1, PT, P2, P1, PT, 0xf2, 0x2f ;  /* 0x00000000002f781c */ /* 0x000fe20001723e72 */
[----:B------:R-:W-:Y:S01]  /*4ba0*/  @!UPT UIADD3 URZ, UPT, UPT, URZ, URZ, URZ ;  /* 0x000000fffffff290 */ /* 0x000fe2000fffe0ff */
[----:B--2---:R-:W-:Y:S11]  /*4bb0*/  @!P0 BRA `(.L_x_86) ;  /* 0x00000038003c8947 */ /* 0x004ff60003800000 */
.L_x_155:
[----:B------:R-:W-:Y:S01]  /*4bc0*/  @!P1 IADD3 R2, P0, PT, R12, 0x580, RZ ;  /* 0x000005800c029810 */ /* 0x000fe20007f1e0ff */
[----:B------:R-:W-:Y:S01]  /*4bd0*/  VOTEU.ALL UP0, P1 ;  /* 0x0000000000ff7886 */ /* 0x000fe20000800000 */
[----:B------:R-:W-:Y:S01]  /*4be0*/  UMOV UR6, 0x0 ;  /* 0x0000000000067882 */ /* 0x000fe20000000000 */
[----:B------:R-:W-:Y:S01]  /*4bf0*/  UMOV UR7, 0x10000000 ;  /* 0x1000000000077882 */ /* 0x000fe20000000000 */
[----:B------:R-:W-:Y:S01]  /*4c00*/  @!P1 R2UR UR5, R2 ;  /* 0x00000000020592ca */ /* 0x000fe200000e0000 */
[----:B-1----:R-:W-:Y:S01]  /*4c10*/  @!P1 IMAD.X R0, RZ, RZ, R13, P0 ;  /* 0x000000ffff009224 */ /* 0x002fe200000e060d */
[----:B------:R-:W-:Y:S01]  /*4c20*/  @!UP0 UIADD3 UR16, UPT, UPT, UR21, 0x200, URZ ;  /* 0x0000020015108890 */ /* 0x000fe2000fffe0ff */
[----:B------:R-:W-:Y:S01]  /*4c30*/  VIADD R10, R10, 0x1 ;  /* 0x000000010a0a7836 */ /* 0x000fe20000000000 */
[----:B------:R-:W-:Y:S01]  /*4c40*/  VOTEU.ALL UP0, P1 ;  /* 0x0000000000ff7886 */ /* 0x000fe20000800000 */
[----:B------:R-:W-:Y:S01]  /*4c50*/  UMOV UR20, UR36 ;  /* 0x0000002400147c82 */ /* 0x000fe20008000000 */
[----:B------:R-:W-:Y:S01]  /*4c60*/  @!P1 R2UR UR4, R0 ;  /* 0x00000000000492ca */ /* 0x000fe200000e0000 */
[----:B------:R-:W-:Y:S06]  /*4c70*/  @!P1 IMAD.MOV.U32 R0, RZ, RZ, 0x1000 ;  /* 0x00001000ff009424 */ /* 0x000fec00078e00ff */
[----:B------:R-:W-:Y:S06]  /*4c80*/  IMAD.U32 R6, RZ, RZ, UR5 ;  /* 0x00000005ff067e24 */ /* 0x000fec000f8e00ff */
[----:B------:R-:W-:Y:S01]  /*4c90*/  IMAD.U32 R7, RZ, RZ, UR4 ;  /* 0x00000004ff077e24 */ /* 0x000fe2000f8e00ff */
[----:B------:R-:W-:Y:S04]  /*4ca0*/  @!P1 R2UR UR4, R6 ;  /* 0x00000000060492ca */ /* 0x000fe800000e0000 */
[----:B------:R-:W-:Y:S11]  /*4cb0*/  @!P1 R2UR UR5, R7 ;  /* 0x00000000070592ca */ /* 0x000ff600000e0000 */
[----:B------:R-:W-:Y:S02]  /*4cc0*/  @!UPT UIADD3 URZ, UPT, UPT, URZ, URZ, URZ ;  /* 0x000000fffffff290 */ /* 0x000fe4000fffe0ff */
[----:B------:R1:W-:Y:S01]  /*4cd0*/  @!UP0 UTMALDG.3D [UR16], [UR4], desc[UR6] ;  /* 0x00000610040085b4 */ /* 0x0003e20008011000 */
[----:B------:R1:W-:Y:S01]  /*4ce0*/  @!P1 SYNCS.ARRIVE.TRANS64.RED.A0TR RZ, [UR21+0x80], R0 ;  /* 0x00008000ffff99a7 */ /* 0x0003e20008300415 */
[----:B------:R-:W-:Y:S01]  /*4cf0*/  SYNCS.ARRIVE.TRANS64.RED.A1T0 RZ, [UR39], RZ ;  /* 0x000000ffffff79a7 */ /* 0x000fe20008100427 */
[----:B------:R-:W2:Y:S02]  /*4d00*/  SYNCS.PHASECHK.TRANS64.TRYWAIT P0, [UR21+0x98], R4 ;  /* 0x00009804ff0075a7 */ /* 0x000ea40008001115 */
[----:B-12---:R-:W-:Y:S05]  /*4d10*/  @!P0 BRA `(.L_x_87) ;  /* 0x0000003400fc8947 */ /* 0x006fea0003800000 */
.L_x_157:
[----:B------:R-:W-:Y:S01]  /*4d20*/  @!P1 IADD3 R2, P0, PT, R12, 0x580, RZ ;  /* 0x000005800c029810 */ /* 0x000fe20007f1e0ff */
[----:B------:R-:W-:Y:S01]  /*4d30*/  VOTEU.ALL UP0, P1 ;  /* 0x0000000000ff7886 */ /* 0x000fe20000800000 */
[----:B------:R-:W-:Y:S01]  /*4d40*/  UMOV UR6, 0x0 ;  /* 0x0000000000067882 */ /* 0x000fe20000000000 */
[----:B------:R-:W-:Y:S01]  /*4d50*/  UMOV UR7, 0x10000000 ;  /* 0x1000000000077882 */ /* 0x000fe20000000000 */
[----:B------:R-:W-:Y:S01]  /*4d60*/  @!P1 R2UR UR5, R2 ;  /* 0x00000000020592ca */ /* 0x000fe200000e0000 */
[----:B------:R-:W-:Y:S01]  /*4d70*/  @!P1 IMAD.X R0, RZ, RZ, R13, P0 ;  /* 0x000000ffff009224 */ /* 0x000fe200000e060d */
[----:B------:R-:W-:Y:S01]  /*4d80*/  @!UP0 UIADD3 UR10, UPT, UPT, UR18, 0x40, URZ ;  /* 0x00000040120a8890 */ /* 0x000fe2000fffe0ff */
[----:B------:R-:W-:Y:S01]  /*4d90*/  ISETP.NE.AND P0, PT, R10, 0x2, PT ;  /* 0x000000020a00780c */ /* 0x000fe20003f05270 */
[----:B------:R-:W-:Y:S01]  /*4da0*/  @!UP0 UIADD3 UR8, UPT, UPT, UR21, 0x1200, URZ ;  /* 0x0000120015088890 */ /* 0x000fe2000fffe0ff */
[----:B------:R-:W-:Y:S01]  /*4db0*/  LOP3.LUT R11, R11, 0x1, RZ, 0x3c, !PT ;  /* 0x000000010b0b7812 */ /* 0x000fe200078e3cff */
[----:B------:R-:W-:Y:S01]  /*4dc0*/  @!UP0 UIADD3 UR9, UPT, UPT, UR21, 0x88, URZ ;  /* 0x0000008815098890 */ /* 0x000fe2000fffe0ff */
[----:B------:R-:W-:Y:S01]  /*4dd0*/  @!P1 R2UR UR4, R0 ;  /* 0x00000000000492ca */ /* 0x000fe200000e0000 */
[----:B------:R-:W-:Y:S01]  /*4de0*/  VOTEU.ALL UP0, P1 ;  /* 0x0000000000ff7886 */ /* 0x000fe20000800000 */
[----:B------:R-:W-:Y:S01]  /*4df0*/  UMOV UR11, UR19 ;  /* 0x00000013000b7c82 */ /* 0x000fe20008000000 */
[----:B------:R-:W-:Y:S01]  /*4e00*/  UMOV UR12, UR36 ;  /* 0x00000024000c7c82 */ /* 0x000fe20008000000 */
[----:B------:R-:W-:Y:S01]  /*4e10*/  SEL R0, RZ, 0x1, P0 ;  /* 0x00000001ff007807 */ /* 0x000fe20000000000 */
[----:B------:R-:W-:Y:S01]  /*4e20*/  UIADD3 UR30, UPT, UPT, UR13, UR62, URZ ;  /* 0x0000003e0d1e7290 */ /* 0x000fe2000fffe0ff */
[----:B-1----:R-:W-:Y:S01]  /*4e30*/  IMAD.U32 R4, RZ, RZ, UR5 ;  /* 0x00000005ff047e24 */ /* 0x002fe2000f8e00ff */
[----:B------:R-:W-:Y:S01]  /*4e40*/  SEL R10, R10, RZ, P0 ;  /* 0x000000ff0a0a7207 */ /* 0x000fe20000000000 */
[----:B------:R-:W-:Y:S01]  /*4e50*/  UIADD3 UR20, UPT, UPT, UR14, UR59, URZ ;  /* 0x0000003b0e147290 */ /* 0x000fe2000fffe0ff */
[----:B------:R-:W-:Y:S01]  /*4e60*/  LOP3.LUT R9, R9, R0, RZ, 0x3c, !PT ;  /* 0x0000000009097212 */ /* 0x000fe200078e3cff */
[----:B------:R-:W-:Y:S01]  /*4e70*/  UMOV UR36, UR26 ;  /* 0x0000001a00247c82 */ /* 0x000fe20008000000 */
[----:B------:R-:W-:Y:S02]  /*4e80*/  UPLOP3.LUT UP4, UPT, UPT, UPT, UPT, 0x80, 0x8 ;  /* 0x000000000008789c */ /* 0x000fe40003f8f070 */
[----:B------:R-:W-:Y:S01]  /*4e90*/  IMAD.U32 R5, RZ, RZ, UR4 ;  /* 0x00000004ff057e24 */ /* 0x000fe2000f8e00ff */
[----:B------:R-:W-:Y:S04]  /*4ea0*/  @!P1 R2UR UR4, R4 ;  /* 0x00000000040492ca */ /* 0x000fe800000e0000 */
[----:B------:R-:W-:Y:S11]  /*4eb0*/  @!P1 R2UR UR5, R5 ;  /* 0x00000000050592ca */ /* 0x000ff600000e0000 */
[----:B------:R-:W-:Y:S02]  /*4ec0*/  @!UPT UIADD3 URZ, UPT, UPT, URZ, URZ, URZ ;  /* 0x000000fffffff290 */ /* 0x000fe4000fffe0ff */
[----:B------:R1:W-:Y:S01]  /*4ed0*/  @!UP0 UTMALDG.3D [UR8], [UR4], desc[UR6] ;  /* 0x00000608040085b4 */ /* 0x0003e20008011000 */
[----:B------:R1:W-:Y:S01]  /*4ee0*/  @!P1 SYNCS.ARRIVE.TRANS64.RED.A0TR RZ, [UR21+0x88], R3 ;  /* 0x00008803ffff99a7 */ /* 0x0003e20008300415 */
[----:B------:R-:W-:Y:S01]  /*4ef0*/  SYNCS.ARRIVE.TRANS64.RED.A1T0 RZ, [UR38], RZ ;  /* 0x000000ffffff79a7 */ /* 0x000fe20008100426 */
[----:B------:R-:W-:Y:S05]  /*4f00*/  BRA.U UP2, `(.L_x_88) ;  /* 0xfffffff502147547 */ /* 0x000fea000b83ffff */
[----:B-1----:R-:W-:-:S04]  /*4f10*/  SHF.L.U32 R3, R11, 0x1f, RZ ;  /* 0x0000001f0b037819 */ /* 0x002fc800000006ff */
[----:B------:R-:W1:Y:S02]  /*4f20*/  SYNCS.PHASECHK.TRANS64.TRYWAIT P0, [UR21+0x90], R3 ;  /* 0x00009003ff0075a7 */ /* 0x000e640008001115 */
[----:B-1----:R-:W-:Y:S05]  /*4f30*/  @!P0 BRA `(.L_x_89) ;  /* 0x00000034008c8947 */ /* 0x002fea0003800000 */
.L_x_159:
[----:B-1----:R-:W-:-:S07]  /*4f40*/  MOV R0, UR21 ;  /* 0x0000001500007c02 */ /* 0x002fce0008000f00 */
.L_x_90:
[----:B-1----:R-:W-:-:S04]  /*4f50*/  SHF.L.U32 R3, R11, 0x1f, RZ ;  /* 0x0000001f0b037819 */ /* 0x002fc800000006ff */
[----:B------:R1:W2:Y:S03]  /*4f60*/  SYNCS.PHASECHK.TRANS64.TRYWAIT P0, [R0+URZ+0x98], R3 ;  /* 0x00009803000075a7 */ /* 0x0002a600080011ff */
[----:B--2---:R-:W-:Y:S05]  /*4f70*/  @!P0 NANOSLEEP.SYNCS 0x989680 ;  /* 0x009896800000895d */ /* 0x004fea0003900000 */
[----:B------:R-:W2:Y:S02]  /*4f80*/  @!P0 SYNCS.PHASECHK.TRANS64 P0, [R0+URZ+0x98], R3 ;  /* 0x00009803000085a7 */ /* 0x000ea400080010ff */
[----:B--23--:R-:W-:Y:S05]  /*4f90*/  @P0 EXIT ;  /* 0x000000000000094d */ /* 0x00cfea0003800000 */
[----:B------:R-:W-:Y:S05]  /*4fa0*/  BRA `(.L_x_90) ;  /* 0xfffffffc00e87947 */ /* 0x000fea000383ffff */
.L_x_79:
[----:B------:R-:W-:-:S06]  /*4fb0*/  UISETP.GE.AND UP0, UPT, UR18, 0x4, UPT ;  /* 0x000000041200788c */ /* 0x000fcc000bf06270 */
[----:B------:R-:W-:-:S13]  /*4fc0*/  PLOP3.LUT P0, PT, PT, PT, UP0, 0x80, 0x8 ;  /* 0x000000000008781c */ /* 0x000fda0003f0f008 */
[----:B-1----:R-:W-:Y:S05]  /*4fd0*/  @!P0 EXIT ;  /* 0x000000000000894d */ /* 0x002fea0003800000 */
[----:B------:R-:W1:Y:S08]  /*4fe0*/  S2UR UR4, SR_CgaCtaId ;  /* 0x00000000000479c3 */ /* 0x000e700000008800 */
[----:B------:R-:W-:Y:S01]  /*4ff0*/  BAR.SYNC.DEFER_BLOCKING 0x6, 0xa0 ;  /* 0x0182800000007b1d */ /* 0x000fe20000010000 */
[C---:B------:R-:W-:Y:S01]  /*5000*/  IMAD.SHL.U32 R7, R93.reuse, 0x40, RZ ;  /* 0x000000405d077824 */ /* 0x040fe200078e00ff */
[C---:B------:R-:W-:Y:S01]  /*5010*/  LOP3.LUT R95, R93.reuse, 0x60, RZ, 0xc0, !PT ;  /* 0x000000605d5f7812 */ /* 0x040fe200078ec0ff */
[----:B------:R-:W-:-:S02]  /*5020*/  IMAD.SHL.U32 R4, R93, 0x20, RZ ;  /* 0x000000205d047824 */ /* 0x000fc400078e00ff */
[----:B------:R-:W-:Y:S02]  /*5030*/  HFMA2 R36, -RZ, RZ, 0, 0 ;  /* 0x00000000ff247431 */ /* 0x000fe400000001ff */
[----:B------:R-:W-:Y:S01]  /*5040*/  IMAD.SHL.U32 R6, R93, 0x2, RZ ;  /* 0x000000025d067824 */ /* 0x000fe200078e00ff */
[----:B------:R-:W-:Y:S01]  /*5050*/  UMOV UR44, 0x400 ;  /* 0x00000400002c7882 */ /* 0x000fe20000000000 */
[----:B------:R-:W2:Y:S01]  /*5060*/  LDC.64 R82, c[0x0][0x8b0] ;  /* 0x00022c00ff527b82 */ /* 0x000ea20000000a00 */
[----:B------:R-:W-:Y:S01]  /*5070*/  LOP3.LUT R5, R7, 0x180, RZ, 0xc0, !PT ;  /* 0x0000018007057812 */ /* 0x000fe200078ec0ff */
[----:B------:R-:W-:Y:S01]  /*5080*/  IMAD.U32 R37, R93, 0x10000, RZ ;  /* 0x000100005d257824 */ /* 0x000fe200078e00ff */
[----:B------:R-:W-:Y:S01]  /*5090*/  LOP3.LUT R4, R4, 0xc00, RZ, 0xc0, !PT ;  /* 0x00000c0004047812 */ /* 0x000fe200078ec0ff */
[----:B------:R-:W-:Y:S01]  /*50a0*/  IMAD.MOV.U32 R92, RZ, RZ, RZ ;  /* 0x000000ffff5c7224 */ /* 0x000fe200078e00ff */
[----:B------:R-:W-:Y:S01]  /*50b0*/  LOP3.LUT R6, R5, 0x20, R6, 0xf8, !PT ;  /* 0x0000002005067812 */ /* 0x000fe200078ef806 */
[----:B------:R-:W-:Y:S01]  /*50c0*/  IMAD.SHL.U32 R5, R93, 0x8, RZ ;  /* 0x000000085d057824 */ /* 0x000fe200078e00ff */
[----:B------:R-:W-:Y:S01]  /*50d0*/  LOP3.LUT R4, R4, 0x40, R7, 0xf8, !PT ;  /* 0x0000004004047812 */ /* 0x000fe200078ef807 */
[----:B------:R-:W3:Y:S01]  /*50e0*/  LDC.64 R80, c[0x0][0x8a8] ;  /* 0x00022a00ff507b82 */ /* 0x000ee20000000a00 */
[----:B------:R-:W-:Y:S01]  /*50f0*/  LOP3.LUT R37, R37, 0x600000, RZ, 0xc0, !PT ;  /* 0x0060000025257812 */ /* 0x000fe200078ec0ff */
[----:B------:R-:W-:Y:S01]  /*5100*/  IMAD.MOV.U32 R87, RZ, RZ, RZ ;  /* 0x000000ffff577224 */ /* 0x000fe200078e00ff */
[----:B------:R-:W-:-:S02]  /*5110*/  LOP3.LUT R5, R6, 0x30, R5, 0x78, !PT ;  /* 0x0000003006057812 */ /* 0x000fc400078e7805 */
[----:B------:R-:W-:Y:S02]  /*5120*/  CS2R R90, SRZ ;  /* 0x00000000005a7805 */ /* 0x000fe4000001ff00 */
[----:B------:R-:W-:Y:S01]  /*5130*/  LOP3.LUT R4, R4, 0x200, R7, 0xf8, !PT ;  /* 0x0000020004047812 */ /* 0x000fe200078ef807 */
[----:B------:R-:W-:Y:S01]  /*5140*/  IMAD.MOV.U32 R89, RZ, RZ, RZ ;  /* 0x000000ffff597224 */ /* 0x000fe200078e00ff */
[----:B------:R-:W-:Y:S01]  /*5150*/  LOP3.LUT R93, R93, 0x2, RZ, 0xc0, !PT ;  /* 0x000000025d5d7812 */ /* 0x000fe200078ec0ff */
[----:B-1----:R-:W-:Y:S01]  /*5160*/  ULEA UR44, UR4, UR44, 0x18 ;  /* 0x0000002c042c7291 */ /* 0x002fe2000f8ec0ff */
[----:B------:R-:W-:Y:S01]  /*5170*/  LOP3.LUT R71, R4, R5, RZ, 0xfc, !PT ;  /* 0x0000000504477212 */ /* 0x000fe200078efcff */
[----:B------:R-:W1:Y:S01]  /*5180*/  LDCU UR57, c[0x0][0x370] ;  /* 0x00006e00ff3977ac */ /* 0x000e620008000800 */
[----:B------:R-:W-:Y:S01]  /*5190*/  IADD3 R88, PT, PT, -R93, RZ, RZ ;  /* 0x000000ff5d587210 */ /* 0x000fe20007ffe1ff */
[----:B------:R-:W-:Y:S01]  /*51a0*/  UIADD3 UR4, UPT, UPT, UR44, 0x2200, URZ ;  /* 0x000022002c047890 */ /* 0x000fe2000fffe0ff */
[----:B------:R-:W4:Y:S04]  /*51b0*/  LDCU UR43, c[0x0][0xb0c] ;  /* 0x00016180ff2b77ac */ /* 0x000f280008000800 */
[----:B------:R-:W1:Y:S01]  /*51c0*/  LDS R0, [UR44+0x160] ;  /* 0x0001602cff007984 */ /* 0x000e620008000800 */
[----:B------:R-:W-:Y:S01]  /*51d0*/  IMAD.U32 R94, RZ, RZ, UR4 ;  /* 0x00000004ff5e7e24 */ /* 0x000fe2000f8e00ff */
[----:B------:R-:W1:Y:S01]  /*51e0*/  LDCU UR39, c[0x0][0xb30] ;  /* 0x00016600ff2777ac */ /* 0x000e620008000800 */
[----:B------:R-:W1:Y:S01]  /*51f0*/  LDCU.64 UR46, c[0x0][0x888] ;  /* 0x00011100ff2e77ac */ /* 0x000e620008000a00 */
[----:B------:R-:W1:Y:S01]  /*5200*/  LDCU.64 UR40, c[0x0][0xb28] ;  /* 0x00016500ff2877ac */ /* 0x000e620008000a00 */
[----:B------:R-:W1:Y:S01]  /*5210*/  LDCU.64 UR60, c[0x0][0x890] ;  /* 0x00011200ff3c77ac */ /* 0x000e620008000a00 */
[----:B------:R-:W1:Y:S01]  /*5220*/  LDCU.128 UR52, c[0x0][0xb10] ;  /* 0x00016200ff3477ac */ /* 0x000e620008000c00 */
[----:B------:R-:W1:Y:S01]  /*5230*/  LDCU UR56, c[0x0][0x374] ;  /* 0x00006e80ff3877ac */ /* 0x000e620008000800 */
[----:B------:R-:W-:Y:S01]  /*5240*/  UIADD3 UR63, UPT, UPT, UR44, 0x200, URZ ;  /* 0x000002002c3f7890 */ /* 0x000fe2000fffe0ff */
[----:B-1234-:R-:W-:-:S11]  /*5250*/  IMAD.IADD R37, R0, 0x1, R37 ;  /* 0x0000000100257824 */ /* 0x01efd600078e0225 */
.L_x_116:
[----:B------:R-:W-:Y:S02]  /*5260*/  LEA R3, R87, UR44, 0x3 ;  /* 0x0000002c57037c11 */ /* 0x000fe4000f8e18ff */
[----:B------:R-:W-:Y:S02]  /*5270*/  SHF.L.U32 R0, R91, 0x1f, RZ ;  /* 0x0000001f5b007819 */ /* 0x000fe400000006ff */
[----:B------:R-:W-:Y:S02]  /*5280*/  LEA R5, R87, UR44, 0x4 ;  /* 0x0000002c57057c11 */ /* 0x000fe4000f8e20ff */
[----:B-1----:R-:W1:Y:S02]  /*5290*/  SYNCS.PHASECHK.TRANS64.TRYWAIT P0, [R3+URZ+0xb0], R0 ;  /* 0x0000b000030075a7 */ /* 0x002e6400080011ff */
[----:B-1----:R-:W-:Y:S05]  /*52a0*/  @!P0 BRA `(.L_x_91) ;  /* 0x0000003000c88947 */ /* 0x002fea0003800000 */
.L_x_160:
[----:B------:R-:W2:Y:S01]  /*52b0*/  LDS.128 R4, [R5+0x140] ;  /* 0x0001400005047984 */ /* 0x000ea20000000c00 */
[----:B------:R-:W-:Y:S01]  /*52c0*/  UISETP.GE.AND UP0, UPT, UR42, 0x1, UPT ;  /* 0x000000012a00788c */ /* 0x000fe2000bf06270 */
[----:B------:R-:W-:Y:S01]  /*52d0*/  @!PT LDS RZ, [RZ] ;  /* 0x00000000fffff984 */ /* 0x000fe20000000800 */
[----:B------:R-:W-:Y:S01]  /*52e0*/  @!PT LDS RZ, [RZ] ;  /* 0x00000000fffff984 */ /* 0x000fe20000000800 */
[----:B------:R-:W-:Y:S01]  /*52f0*/  @!PT LDS RZ, [RZ] ;  /* 0x00000000fffff984 */ /* 0x000fe20000000800 */
[----:B------:R-:W-:Y:S01]  /*5300*/  @!PT LDS RZ, [RZ] ;  /* 0x00000000fffff984 */ /* 0x000fe20000000800 */
[----:B------:R3:W-:Y:S06]  /*5310*/  MEMBAR.ALL.CTA ;  /* 0x0000000000007992 */ /* 0x0007ec0000008000 */
[----:B---3--:R-:W3:Y:S01]  /*5320*/  FENCE.VIEW.ASYNC.S ;  /* 0x00000000000073c6 */ /* 0x008ee20000000000 */
[----:B--2---:R-:W-:Y:S11]  /*5330*/  LOP3.LUT P0, RZ, R6, 0x1, RZ, 0xc0, !PT ;  /* 0x0000000106ff7812 */ /* 0x004ff6000780c0ff */
[----:B------:R-:W-:Y:S02]  /*5340*/  @!UPT UIADD3 URZ, UPT, UPT, URZ, URZ, URZ ;  /* 0x000000fffffff290 */ /* 0x000fe4000fffe0ff */
[----:B---3--:R-:W-:Y:S01]  /*5350*/  VOTEU.ANY UP1, P0 ;  /* 0x0000000000ff7886 */ /* 0x008fe20000020100 */
[----:B------:R-:W-:Y:S01]  /*5360*/  PLOP3.LUT P0, PT, PT, PT, UP1, 0x80, 0x8 ;  /* 0x000000000008781c */ /* 0x000fe20003f0f018 */
[----:B------:R-:W-:Y:S11]  /*5370*/  UP2UR UR45, UPR, URZ, 0x2 ;  /* 0x00000002ff2d7883 */ /* 0x000ff60008000000 */
[----:B------:R-:W-:Y:S01]  /*5380*/  @!UPT UIADD3 URZ, UPT, UPT, URZ, URZ, URZ ;  /* 0x000000fffffff290 */ /* 0x000fe2000fffe0ff */
[----:B-1----:R-:W-:Y:S02]  /*5390*/  @P0 SHF.R.U32.HI R0, RZ, 0x10, R5 ;  /* 0x00000010ff000819 */ /* 0x002fe40000011605 */
        /* <DEDUP_REMOVED lines=12> */
[----:B------:R-:W2:Y:S01]  /*5460*/  LDCU UR12, c[0x0][0xb20] ;  /* 0x00016400ff0c77ac */ /* 0x000ea20008000800 */
[----:B------:R-:W-:Y:S02]  /*5470*/  UIMAD.WIDE.U32 UR4, UR56, UR55, URZ ;  /* 0x00000037380472a5 */ /* 0x000fe4000f8e00ff */
[----:B------:R-:W-:Y:S02]  /*5480*/  UIMAD.WIDE.U32 UR6, UR57, UR52, URZ ;  /* 0x00000034390672a5 */ /* 0x000fe4000f8e00ff */
[----:B------:R-:W-:Y:S02]  /*5490*/  UISETP.NE.AND UP0, UPT, UR54, 0x1, UPT ;  /* 0x000000013600788c */ /* 0x000fe4000bf05270 */
[----:B------:R-:W-:Y:S02]  /*54a0*/  UIMAD.WIDE.U32 UR8, UR37, UR55, URZ ;  /* 0x00000037250872a5 */ /* 0x000fe4000f8e00ff */
[----:B------:R-:W-:Y:S02]  /*54b0*/  UIMAD.WIDE.U32 UR10, UR38, UR52, URZ ;  /* 0x00000034260a72a5 */ /* 0x000fe4000f8e00ff */
[----:B------:R-:W-:Y:S02]  /*54c0*/  UISETP.NE.AND UP1, UPT, UR43, 0x1, UPT ;  /* 0x000000012b00788c */ /* 0x000fe4000bf25270 */
[----:B------:R-:W-:Y:S01]  /*54d0*/  UISETP.NE.AND UP2, UPT, UR42, 0x1, UPT ;  /* 0x000000012a00788c */ /* 0x000fe2000bf45270 */
[----:B------:R-:W-:Y:S02]  /*54e0*/  UMOV UR4, UR5 ;  /* 0x0000000500047c82 */ /* 0x000fe40008000000 */
[----:B--2---:R-:W-:Y:S03]  /*54f0*/  USHF.R.U32.HI UR5, URZ, UR12, UR4 ;  /* 0x0000000cff057299 */ /* 0x004fe60008011604 */
[----:B------:R-:W-:Y:S02]  /*5500*/  UMOV UR4, UR7 ;  /* 0x0000000700047c82 */ /* 0x000fe40008000000 */
[----:B------:R-:W-:Y:S02]  /*5510*/  USHF.R.U32.HI UR7, URZ, UR53, UR4 ;  /* 0x00000035ff077299 */ /* 0x000fe40008011604 */
[----:B------:R-:W-:Y:S02]  /*5520*/  USEL UR4, UR56, UR5, !UP0 ;  /* 0x0000000538047287 */ /* 0x000fe4000c000000 */
[----:B------:R-:W-:Y:S01]  /*5530*/  USEL UR7, UR57, UR7, !UP1 ;  /* 0x0000000739077287 */ /* 0x000fe2000c800000 */
[----:B------:R-:W-:Y:S01]  /*5540*/  UMOV UR5, UR9 ;  /* 0x0000000900057c82 */ /* 0x000fe20008000000 */
[----:B------:R-:W-:Y:S02]  /*5550*/  UIMAD.WIDE.U32 UR8, UR4, UR40, URZ ;  /* 0x00000028040872a5 */ /* 0x000fe4000f8e00ff */
[----:B------:R-:W-:Y:S03]  /*5560*/  USHF.R.U32.HI UR6, URZ, UR12, UR5 ;  /* 0x0000000cff067299 */ /* 0x000fe60008011605 */
[----:B------:R-:W-:Y:S01]  /*5570*/  UMOV UR5, UR11 ;  /* 0x0000000b00057c82 */ /* 0x000fe20008000000 */
[----:B------:R-:W-:Y:S02]  /*5580*/  UIMAD.WIDE.U32 UR10, UR7, UR40, URZ ;  /* 0x00000028070a72a5 */ /* 0x000fe4000f8e00ff */
[----:B------:R-:W-:Y:S02]  /*5590*/  USHF.R.U32.HI UR12, URZ, UR53, UR5 ;  /* 0x00000035ff0c7299 */ /* 0x000fe40008011605 */
[----:B------:R-:W-:Y:S01]  /*55a0*/  USEL UR6, UR37, UR6, !UP0 ;  /* 0x0000000625067287 */ /* 0x000fe2000c000000 */
[----:B------:R-:W-:Y:S02]  /*55b0*/  UMOV UR5, UR9 ;  /* 0x0000000900057c82 */ /* 0x000fe40008000000 */
[----:B------:R-:W-:Y:S01]  /*55c0*/  UMOV UR10, UR11 ;  /* 0x0000000b000a7c82 */ /* 0x000fe20008000000 */
[----:B------:R-:W-:Y:S02]  /*55d0*/  @UP2 USHF.R.U32.HI UR4, URZ, UR41, UR5 ;  /* 0x00000029ff042299 */ /* 0x000fe40008011605 */
[----:B------:R-:W-:Y:S02]  /*55e0*/  @UP2 USHF.R.U32.HI UR7, URZ, UR41, UR10 ;  /* 0x00000029ff072299 */ /* 0x000fe4000801160a */
[----:B------:R-:W-:Y:S02]  /*55f0*/  UIMAD UR4, UR42, UR4, URZ ;  /* 0x000000042a0472a4 */ /* 0x000fe4000f8e02ff */
[----:B------:R-:W-:Y:S02]  /*5600*/  UIMAD.WIDE.U32 UR10, UR6, UR40, URZ ;  /* 0x00000028060a72a5 */ /* 0x000fe4000f8e00ff */
[----:B------:R-:W-:Y:S02]  /*5610*/  USEL UR5, UR38, UR12, !UP1 ;  /* 0x0000000c26057287 */ /* 0x000fe4000c800000 */
[----:B------:R-:W-:Y:S02]  /*5620*/  UIMAD UR8, UR42, UR7, URZ ;  /* 0x000000072a0872a4 */ /* 0x000fe4000f8e02ff */
[----:B------:R-:W-:Y:S03]  /*5630*/  UISETP.GE.AND UP0, UPT, UR6, UR4, UPT ;  /* 0x000000040600728c */ /* 0x000fe6000bf06270 */
[----:B------:R-:W-:Y:S01]  /*5640*/  UMOV UR4, UR11 ;  /* 0x0000000b00047c82 */ /* 0x000fe20008000000 */
[----:B------:R-:W-:Y:S02]  /*5650*/  UISETP.GE.OR UP0, UPT, UR5, UR8, UP0 ;  /* 0x000000080500728c */ /* 0x000fe40008706670 */
[----:B------:R-:W-:Y:S02]  /*5660*/  USHF.R.U32.HI UR4, URZ, UR41, UR4 ;  /* 0x00000029ff047299 */ /* 0x000fe40008011604 */
[----:B------:R-:W-:Y:S02]  /*5670*/  UIMAD.WIDE.U32 UR8, UR5, UR40, URZ ;  /* 0x00000028050872a5 */ /* 0x000fe4000f8e00ff */
[----:B------:R-:W-:Y:S02]  /*5680*/  USEL UR11, UR6, UR4, !UP2 ;  /* 0x00000004060b7287 */ /* 0x000fe4000d000000 */
[----:B------:R-:W-:Y:S02]  /*5690*/  UIADD3 UR8, UPT, UPT, -UR5, URZ, URZ ;  /* 0x000000ff05087290 */ /* 0x000fe4000fffe1ff */
[----:B------:R-:W-:Y:S01]  /*56a0*/  UIADD3 UR10, UPT, UPT, -UR11, URZ, URZ ;  /* 0x000000ff0b0a7290 */ /* 0x000fe2000fffe1ff */
[----:B------:R-:W-:Y:S01]  /*56b0*/  @!UP0 UMOV UR4, UR9 ;  /* 0x0000000900048c82 */ /* 0x000fe20008000000 */
[----:B------:R-:W-:Y:S02]  /*56c0*/  UIADD3 UR9, UPT, UPT, -UR6, URZ, URZ ;  /* 0x000000ff06097290 */ /* 0x000fe4000fffe1ff */
[----:B------:R-:W-:Y:S02]  /*56d0*/  @!UP0 USHF.R.U32.HI UR4, URZ, UR41, UR4 ;  /* 0x00000029ff048299 */ /* 0x000fe40008011604 */
[----:B------:R-:W-:Y:S02]  /*56e0*/  UIMAD UR10, UR42, UR10, UR6 ;  /* 0x0000000a2a0a72a4 */ /* 0x000fe4000f8e0206 */
[----:B------:R-:W-:Y:S04]  /*56f0*/  @!UP0 USEL UR4, UR5, UR4, !UP2 ;  /* 0x0000000405048287 */ /* 0x000fe8000d000000 */
[----:B------:R-:W-:Y:S02]  /*5700*/  @!UP0 UIMAD UR10, UR7, UR10, UR4 ;  /* 0x0000000a070a82a4 */ /* 0x000fe4000f8e0204 */
[----:B------:R-:W-:Y:S02]  /*5710*/  @!UP0 UIADD3 UR11, UPT, UPT, UR11, -UR4, URZ ;  /* 0x800000040b0b8290 */ /* 0x000fe4000fffe0ff */
[----:B------:R-:W-:Y:S02]  /*5720*/  UIMAD UR7, UR43, UR8, UR38 ;  /* 0x000000082b0772a4 */ /* 0x000fe4000f8e0226 */
[----:B------:R-:W-:Y:S02]  /*5730*/  @!UP0 UIMAD UR6, UR11, UR42, UR5 ;  /* 0x0000002a0b0682a4 */ /* 0x000fe4000f8e0205 */
[----:B------:R-:W-:Y:S01]  /*5740*/  UIMAD UR4, UR54, UR9, UR37 ;  /* 0x00000009360472a4 */ /* 0x000fe2000f8e0225 */
[----:B------:R-:W-:Y:S02]  /*5750*/  @!UP0 UMOV UR5, UR10 ;  /* 0x0000000a00058c82 */ /* 0x000fe40008000000 */
[----:B------:R-:W-:Y:S02]  /*5760*/  UIMAD UR38, UR5, UR43, UR7 ;  /* 0x0000002b052672a4 */ /* 0x000fe4000f8e0207 */
[----:B------:R-:W-:Y:S11]  /*5770*/  UIMAD UR37, UR6, UR54, UR4 ;  /* 0x00000036062572a4 */ /* 0x000ff6000f8e0204 */
[----:B------:R-:W-:Y:S01]  /*5780*/  @!UPT UIADD3 URZ, UPT, UPT, URZ, URZ, URZ ;  /* 0x000000fffffff290 */ /* 0x000fe2000fffe0ff */
.L_x_92:
[----:B------:R-:W-:Y:S01]  /*5790*/  UISETP.NE.AND UP0, UPT, UR39, 0x1, UPT ;  /* 0x000000012700788c */ /* 0x000fe2000bf05270 */
[----:B------:R-:W-:Y:S01]  /*57a0*/  IADD3 R87, PT, PT, R87, 0x1, RZ ;  /* 0x0000000157577810 */ /* 0x000fe20007ffe0ff */
[----:B------:R-:W-:Y:S02]  /*57b0*/  USHF.L.U32 UR50, UR20, 0x6, URZ ;  /* 0x0000000614327899 */ /* 0x000fe400080006ff */
[----:B------:R-:W-:Y:S07]  /*57c0*/  USHF.L.U32 UR49, UR30, 0x7, URZ ;  /* 0x000000071e317899 */ /* 0x000fee00080006ff */
[----:B------:R-:W2:Y:S01]  /*57d0*/  @!UP0 LDCU.128 UR12, c[0x0][0xb10] ;  /* 0x00016200ff0c87ac */ /* 0x000ea20008000c00 */
[----:B------:R-:W3:Y:S01]  /*57e0*/  @!UP0 LDCU UR5, c[0x0][0xb0c] ;  /* 0x00016180ff0587ac */ /* 0x000ee20008000800 */
[----:B------:R-:W4:Y:S01]  /*57f0*/  @!UP0 LDCU UR10, c[0x0][0xb20] ;  /* 0x00016400ff0a87ac */ /* 0x000f220008000800 */
[----:B--2---:R-:W-:Y:S02]  /*5800*/  UIMAD.WIDE.U32 UR8, UR38, UR12, URZ ;  /* 0x0000000c260872a5 */ /* 0x004fe4000f8e00ff */
[----:B------:R-:W-:Y:S02]  /*5810*/  UIMAD.WIDE.U32 UR6, UR37, UR15, URZ ;  /* 0x0000000f250672a5 */ /* 0x000fe4000f8e00ff */
[----:B------:R-:W-:Y:S03]  /*5820*/  @!UP0 UISETP.NE.AND UP1, UPT, UR14, 0x1, UPT ;  /* 0x000000010e00888c */ /* 0x000fe6000bf25270 */
[----:B------:R-:W-:Y:S01]  /*5830*/  @!UP0 UMOV UR4, UR9 ;  /* 0x0000000900048c82 */ /* 0x000fe20008000000 */
[----:B---3--:R-:W-:Y:S02]  /*5840*/  @!UP0 UISETP.NE.AND UP2, UPT, UR5, 0x1, UPT ;  /* 0x000000010500888c */ /* 0x008fe4000bf45270 */
[----:B------:R-:W-:Y:S01]  /*5850*/  @!UP0 USHF.R.U32.HI UR4, URZ, UR13, UR4 ;  /* 0x0000000dff048299 */ /* 0x000fe20008011604 */
[----:B------:R-:W-:Y:S02]  /*5860*/  @!UP0 UMOV UR6, UR7 ;  /* 0x0000000700068c82 */ /* 0x000fe40008000000 */
[----:B----4-:R-:W-:Y:S02]  /*5870*/  @!UP0 USHF.R.U32.HI UR6, URZ, UR10, UR6 ;  /* 0x0000000aff068299 */ /* 0x010fe40008011606 */
[----:B------:R-:W-:Y:S02]  /*5880*/  @!UP0 USEL UR7, UR38, UR4, !UP2 ;  /* 0x0000000426078287 */ /* 0x000fe4000d000000 */
[----:B------:R-:W-:Y:S04]  /*5890*/  @!UP0 USEL UR6, UR37, UR6, !UP1 ;  /* 0x0000000625068287 */ /* 0x000fe8000c800000 */
[----:B------:R-:W-:Y:S02]  /*58a0*/  @!UP0 UIADD3 UR4, UPT, UPT, -UR7, UR6, URZ ;  /* 0x0000000607048290 */ /* 0x000fe4000fffe1ff */
[----:B------:R-:W-:Y:S02]  /*58b0*/  @!UP0 UIADD3 UR6, UPT, UPT, UR7, -UR6, URZ ;  /* 0x8000000607068290 */ /* 0x000fe4000fffe0ff */
[----:B------:R-:W-:Y:S02]  /*58c0*/  @!UP0 UIMAD UR38, UR4, UR5, UR38 ;  /* 0x00000005042682a4 */ /* 0x000fe4000f8e0226 */
[----:B------:R-:W-:Y:S02]  /*58d0*/  @!UP0 UIMAD UR37, UR6, UR14, UR37 ;  /* 0x0000000e062582a4 */ /* 0x000fe4000f8e0225 */
[----:B------:R-:W-:Y:S09]  /*58e0*/  ULOP3.LUT UP0, URZ, UR63, 0x1b0, URZ, 0xc0, !UPT ;  /* 0x000001b03fff7892 */ /* 0x000ff2000f80c0ff */
[----:B------:R-:W-:Y:S05]  /*58f0*/  BRA.U !UP0, `(.L_x_93) ;  /* 0x0000000108407547 */ /* 0x000fea000b800000 */
[----:B------:R-:W2:Y:S01]  /*5900*/  LDCU.64 UR8, c[0x4][0x80] ;  /* 0x01001000ff0877ac */ /* 0x000ea20008000a00 */
[----:B------:R-:W-:Y:S01]  /*5910*/  MOV R3, 0x0 ;  /* 0x0000000000037802 */ /* 0x000fe20000000f00 */
[----:B------:R-:W-:Y:S02]  /*5920*/  HFMA2 R12, -RZ, RZ, 0, 5.9604644775390625e-08 ;  /* 0x00000001ff0c7431 */ /* 0x000fe400000001ff */
[----:B------:R-:W-:Y:S02]  /*5930*/  IMAD.MOV.U32 R8, RZ, RZ, 0x70 ;  /* 0x00000070ff087424 */ /* 0x000fe400078e00ff */
[----:B------:R-:W-:Y:S01]  /*5940*/  IMAD.MOV.U32 R13, RZ, RZ, RZ ;  /* 0x000000ffff0d7224 */ /* 0x000fe200078e00ff */
[----:B------:R-:W3:Y:S01]  /*5950*/  LDCU.64 UR6, c[0x4][0x88] ;  /* 0x01001100ff0677ac */ /* 0x000ee20008000a00 */
[----:B------:R-:W4:Y:S01]  /*5960*/  LDC.64 R2, c[0x4][R3] ;  /* 0x0100000003027b82 */ /* 0x000f220000000a00 */
[----:B------:R-:W1:Y:S01]  /*5970*/  LDCU.64 UR4, c[0x4][0x8] ;  /* 0x01000100ff0477ac */ /* 0x000e620008000a00 */
[----:B--2---:R-:W-:Y:S01]  /*5980*/  MOV R5, UR9 ;  /* 0x0000000900057c02 */ /* 0x004fe20008000f00 */
[----:B------:R-:W-:Y:S01]  /*5990*/  IMAD.U32 R4, RZ, RZ, UR8 ;  /* 0x00000008ff047e24 */ /* 0x000fe2000f8e00ff */
[----:B---3--:R-:W-:Y:S01]  /*59a0*/  MOV R7, UR7 ;  /* 0x0000000700077c02 */ /* 0x008fe20008000f00 */
[----:B------:R-:W-:Y:S01]  /*59b0*/  IMAD.U32 R6, RZ, RZ, UR6 ;  /* 0x00000006ff067e24 */ /* 0x000fe2000f8e00ff */
[----:B-1----:R-:W-:Y:S01]  /*59c0*/  MOV R11, UR5 ;  /* 0x00000005000b7c02 */ /* 0x002fe20008000f00 */
[----:B------:R-:W-:Y:S02]  /*59d0*/  IMAD.U32 R10, RZ, RZ, UR4 ;  /* 0x00000004ff0a7e24 */ /* 0x000fe4000f8e00ff */
[----:B------:R-:W-:Y:S07]  /*59e0*/  LEPC R20, `(.L_x_93) ;  /* 0x000000001014794e */ /* 0x000fee0000000000 */
[----:B----45:R-:W-:Y:S05]  /*59f0*/  CALL.ABS.NOINC R2 ;  /* 0x0000000002007343 */ /* 0x030fea0003c00000 */
.L_x_93:
[----:B------:R-:W-:Y:S01]  /*5a00*/  LOP3.LUT P0, RZ, R94, 0x1b0, RZ, 0xc0, !PT ;  /* 0x000001b05eff7812 */ /* 0x000fe2000780c0ff */
[----:B------:R-:W-:Y:S11]  /*5a10*/  BSSY.RECONVERGENT B6, `(.L_x_94) ;  /* 0x0000013000067945 */ /* 0x000ff60003800200 */
[----:B------:R-:W-:Y:S01]  /*5a20*/  @!UPT UIADD3 URZ, UPT, UPT, URZ, URZ, URZ ;  /* 0x000000fffffff290 */ /* 0x000fe2000fffe0ff */
[----:B------:R-:W-:Y:S05]  /*5a30*/  @!P0 BRA `(.L_x_95) ;  /* 0x0000000000408947 */ /* 0x000fea0003800000 */
        /* <DEDUP_REMOVED lines=16> */
.L_x_95:
[----:B------:R-:W-:Y:S05]  /*5b40*/  BSYNC.RECONVERGENT B6 ;  /* 0x0000000000067941 */ /* 0x000fea0003800200 */
.L_x_94:
[----:B------:R-:W-:Y:S01]  /*5b50*/  R2UR UR4, R86 ;  /* 0x00000000560472ca */ /* 0x000fe200000e0000 */
[----:B------:R-:W-:Y:S01]  /*5b60*/  UISETP.NE.U32.AND UP0, UPT, UR60, URZ, UPT ;  /* 0x000000ff3c00728c */ /* 0x000fe2000bf05070 */
[----:B------:R-:W-:Y:S02]  /*5b70*/  ISETP.NE.U32.AND P4, PT, R82, RZ, PT ;  /* 0x000000ff5200720c */ /* 0x000fe40003f85070 */
[----:B------:R-:W-:Y:S01]  /*5b80*/  ISETP.NE.U32.AND P2, PT, RZ, UR46, PT ;  /* 0x0000002eff007c0c */ /* 0x000fe2000bf45070 */
[----:B------:R-:W-:Y:S01]  /*5b90*/  UISETP.NE.AND.EX UP1, UPT, UR61, URZ, UPT, UP0 ;  /* 0x000000ff3d00728c */ /* 0x000fe2000bf25300 */
[----:B------:R-:W-:Y:S01]  /*5ba0*/  ISETP.NE.AND.EX P4, PT, R83, RZ, PT, P4 ;  /* 0x000000ff5300720c */ /* 0x000fe20003f85340 */
[----:B------:R-:W-:Y:S01]  /*5bb0*/  UPLOP3.LUT UP0, UPT, UPT, UPT, UPT, 0x40, 0x4 ;  /* 0x000000000004789c */ /* 0x000fe20003f0e870 */
[----:B------:R-:W-:Y:S05]  /*5bc0*/  ISETP.NE.AND.EX P2, PT, RZ, UR47, PT, P2 ;  /* 0x0000002fff007c0c */ /* 0x000fea000bf45320 */
[----:B------:R-:W-:Y:S06]  /*5bd0*/  UISETP.NE.AND UP2, UPT, UR4, URZ, UPT ;  /* 0x000000ff0400728c */ /* 0x000fec000bf45270 */
[----:B------:R-:W-:Y:S05]  /*5be0*/  PLOP3.LUT P1, PT, PT, PT, UP2, 0x80, 0x8 ;  /* 0x000000000008781c */ /* 0x000fea0003f2f028 */
[----:B------:R-:W-:Y:S06]  /*5bf0*/  @UP2 UPLOP3.LUT UP0, UPT, UPT, UPT, UP1, 0x80, 0x8 ;  /* 0x000000000008289c */ /* 0x000fec0003f0f010 */
[----:B------:R-:W-:Y:S01]  /*5c00*/  PLOP3.LUT P0, PT, PT, PT, UP0, 0x80, 0x8 ;  /* 0x000000000008781c */ /* 0x000fe20003f0f008 */
[----:B------:R-:W-:Y:S01]  /*5c10*/  @!UPT UIADD3 URZ, UPT, UPT, URZ, URZ, URZ ;  /* 0x000000fffffff290 */ /* 0x000fe2000fffe0ff */
[----:B------:R-:W-:Y:S11]  /*5c20*/  BRA.U !UP1, `(.L_x_96) ;  /* 0x00000001093c7547 */ /* 0x000ff6000b800000 */
[----:B------:R-:W-:Y:S01]  /*5c30*/  UISETP.NE.U32.AND UP0, UPT, UR46, URZ, UPT ;  /* 0x000000ff2e00728c */ /* 0x000fe2000bf05070 */
[----:B-1----:R-:W-:Y:S01]  /*5c40*/  HFMA2 R0, -RZ, RZ, 0, 5.9604644775390625e-08 ;  /* 0x00000001ff007431 */ /* 0x002fe200000001ff */
[----:B------:R-:W1:Y:S01]  /*5c50*/  LDCU.64 UR8, c[0x0][0x358] ;  /* 0x00006b00ff0877ac */ /* 0x000e620008000a00 */
[----:B------:R-:W-:Y:S01]  /*5c60*/  IMAD.MOV.U32 R84, RZ, RZ, 0x1 ;  /* 0x00000001ff547424 */ /* 0x000fe200078e00ff */
[----:B------:R-:W-:Y:S06]  /*5c70*/  UISETP.NE.AND.EX UP0, UPT, UR47, URZ, UPT, UP0 ;  /* 0x000000ff2f00728c */ /* 0x000fec000bf05300 */
        /* <DEDUP_REMOVED lines=9> */
[----:B--23--:R-:W-:Y:S02]  /*5d10*/  @!P3 IMAD.U32 R41, RZ, RZ, UR4 ;  /* 0x00000004ff29be24 */ /* 0x00cfe4000f8e00ff */
.L_x_96:
[----:B------:R-:W-:Y:S05]  /*5d20*/  @!P4 BRA `(.L_x_97) ;  /* 0x000000000024c947 */ /* 0x000fea0003800000 */
[----:B------:R-:W-:Y:S01]  /*5d30*/  ISETP.NE.U32.AND P3, PT, R80, RZ, PT ;  /* 0x000000ff5000720c */ /* 0x000fe20003f65070 */
[----:B------:R-:W2:Y:S03]  /*5d40*/  LDCU.64 UR4, c[0x0][0x358] ;  /* 0x00006b00ff0477ac */ /* 0x000ea60008000a00 */
[----:B------:R-:W-:Y:S11]  /*5d50*/  ISETP.NE.AND.EX P3, PT, R81, RZ, PT, P3 ;  /* 0x000000ff5100720c */ /* 0x000ff60003f65330 */
[----:B------:R-:W-:Y:S02]  /*5d60*/  @!UPT UIADD3 URZ, UPT, UPT, URZ, URZ, URZ ;  /* 0x000000fffffff290 */ /* 0x000fe4000fffe0ff */
[----:B------:R-:W3:Y:S01]  /*5d70*/  @P3 LDC.64 R2, c[0x0][0x8a8] ;  /* 0x00022a00ff023b82 */ /* 0x000ee20000000a00 */
[----:B-1----:R-:W-:Y:S04]  /*5d80*/  @P3 IMAD R0, R82, UR36, RZ ;  /* 0x0000002452003c24 */ /* 0x002fe8000f8e02ff */
[----:B---3--:R-:W-:Y:S05]  /*5d90*/  @P3 IMAD.WIDE R2, R0, 0x4, R2 ;  /* 0x0000000400023825 */ /* 0x008fea00078e0202 */
[----:B--2--5:R2:W5:Y:S02]  /*5da0*/  @P3 LDG.E R38, desc[UR4][R2.64] ;  /* 0x0000000402263981 */ /* 0x024564000c1e1900 */
[----:B--2---:R-:W3:Y:S02]  /*5db0*/  @!P3 LDC R38, c[0x0][0x8a0] ;  /* 0x00022800ff26bb82 */ /* 0x004ee40000000800 */
.L_x_97:
[----:B-----5:R-:W-:Y:S01]  /*5dc0*/  FSETP.NEU.AND P4, PT, R41, RZ, PT ;  /* 0x000000ff2900720b */ /* 0x020fe20003f8d000 */
[----:B------:R-:W-:Y:S01]  /*5dd0*/  BSSY B1, `(.L_x_98) ;  /* 0x0000042000017945 */ /* 0x000fe20003800000 */
[----:B------:R-:W-:Y:S01]  /*5de0*/  SEL R5, RZ, 0xffffffff, P2 ;  /* 0xffffffffff057807 */ /* 0x000fe20001000000 */
[----:B------:R-:W-:Y:S01]  /*5df0*/  IMAD.MOV.U32 R102, RZ, RZ, 0x1 ;  /* 0x00000001ff667424 */ /* 0x000fe200078e00ff */
[----:B------:R-:W-:Y:S02]  /*5e00*/  LOP3.LUT P3, RZ, R84, 0xff, RZ, 0xc0, !PT ;  /* 0x000000ff54ff7812 */ /* 0x000fe4000786c0ff */
[----:B------:R-:W-:Y:S02]  /*5e10*/  CS2R R78, SRZ ;  /* 0x00000000004e7805 */ /* 0x000fe4000001ff00 */
[----:B------:R-:W-:Y:S02]  /*5e20*/  @P1 SEL R4, RZ, 0xffffffff, P4 ;  /* 0xffffffffff041807 */ /* 0x000fe40002000000 */
[----:B------:R-:W-:Y:S02]  /*5e30*/  CS2R R76, SRZ ;  /* 0x00000000004c7805 */ /* 0x000fe4000001ff00 */
[----:B------:R-:W-:Y:S02]  /*5e40*/  LEA R2, R90, UR44, 0x3 ;  /* 0x0000002c5a027c11 */ /* 0x000fe4000f8e18ff */
[----:B------:R-:W-:Y:S02]  /*5e50*/  CS2R R74, SRZ ;  /* 0x00000000004a7805 */ /* 0x000fe4000001ff00 */
[----:B------:R-:W-:Y:S02]  /*5e60*/  @P0 SEL R4, R5, R4, !P3 ;  /* 0x0000000405040207 */ /* 0x000fe40005800000 */
[----:B------:R-:W-:Y:S02]  /*5e70*/  CS2R R72, SRZ ;  /* 0x0000000000487805 */ /* 0x000fe4000001ff00 */
[----:B------:R-:W-:Y:S02]  /*5e80*/  LEA R100, R36, UR44, 0x3 ;  /* 0x0000002c24647c11 */ /* 0x000fe4000f8e18ff */
[----:B------:R-:W-:Y:S02]  /*5e90*/  @P1 LOP3.LUT R4, R4, 0x1, RZ, 0xc0, !PT ;  /* 0x0000000104041812 */ /* 0x000fe400078ec0ff */
[----:B------:R-:W-:Y:S02]  /*5ea0*/  SHF.L.U32 R3, R92, 0x1f, RZ ;  /* 0x0000001f5c037819 */ /* 0x000fe400000006ff */
[----:B------:R-:W-:Y:S02]  /*5eb0*/  ISETP.NE.U32.OR P6, PT, R4, 0x1, !P1 ;  /* 0x000000010400780c */ /* 0x000fe40004fc5470 */
[----:B------:R-:W-:Y:S02]  /*5ec0*/  PLOP3.LUT P2, PT, PT, PT, UP1, 0x80, 0x8 ;  /* 0x000000000008781c */ /* 0x000fe40003f4f018 */
[C---:B------:R-:W-:Y:S02]  /*5ed0*/  LEA.HI R39, R36.reuse, R36, RZ, 0x1 ;  /* 0x0000002424277211 */ /* 0x040fe400078f08ff */
[----:B------:R-:W-:Y:S02]  /*5ee0*/  SEL R4, RZ, 0xffffffff, P4 ;  /* 0xffffffffff047807 */ /* 0x000fe40002000000 */
[----:B------:R-:W-:Y:S01]  /*5ef0*/  P2R R96, PR, RZ, 0x40 ;  /* 0x00000040ff607803 */ /* 0x000fe20000000000 */
[C---:B-1----:R-:W-:Y:S01]  /*5f00*/  IMAD.SHL.U32 R0, R39.reuse, 0x40, RZ ;  /* 0x0000004027007824 */ /* 0x042fe200078e00ff */
[----:B------:R-:W-:Y:S03]  /*5f10*/  LOP3.LUT R39, R39, 0xffe, RZ, 0xc0, !PT ;  /* 0x00000ffe27277812 */ /* 0x000fe600078ec0ff */
[----:B------:R-:W-:Y:S02]  /*5f20*/  @P6 SHF.L.U32 R7, R89, 0x1f, RZ ;  /* 0x0000001f59076819 */ /* 0x000fe400000006ff */
[----:B------:R-:W-:Y:S01]  /*5f30*/  @P2 SEL R4, R5, R4, !P3 ;  /* 0x0000000405042207 */ /* 0x000fe20005800000 */
[----:B------:R-:W-:Y:S01]  /*5f40*/  IMAD.IADD R39, R36, 0x1, -R39 ;  /* 0x0000000124277824 */ /* 0x000fe200078e0a27 */
[----:B------:R-:W1:Y:S01]  /*5f50*/  @P6 SYNCS.PHASECHK.TRANS64.TRYWAIT P1, [R2+URZ+0x80], R7 ;  /* 0x00008007020065a7 */ /* 0x000e6200080211ff */
[----:B------:R-:W-:Y:S02]  /*5f60*/  LOP3.LUT R0, R0, 0xffffff80, RZ, 0xc0, !PT ;  /* 0xffffff8000007812 */ /* 0x000fe400078ec0ff */
[----:B------:R-:W-:Y:S03]  /*5f70*/  LOP3.LUT R4, R4, 0x1, RZ, 0xc0, !PT ;  /* 0x0000000104047812 */ /* 0x000fe600078ec0ff */
[----:B------:R-:W-:Y:S01]  /*5f80*/  IMAD.IADD R0, R37, 0x1, R0 ;  /* 0x0000000125007824 */ /* 0x000fe200078e0200 */
[----:B------:R-:W-:Y:S03]  /*5f90*/  ISETP.NE.U32.AND P5, PT, R4, 0x1, PT ;  /* 0x000000010400780c */ /* 0x000fe60003fa5070 */
[----:B------:R-:W-:Y:S01]  /*5fa0*/  IMAD R39, R39, 0x100000, R0 ;  /* 0x0010000027277824 */ /* 0x000fe200078e0200 */
[----:B------:R-:W-:Y:S01]  /*5fb0*/  P2R R103, PR, RZ, 0x20 ;  /* 0x00000020ff677803 */ /* 0x000fe20000000000 */
[----:B------:R2:W4:Y:S01]  /*5fc0*/  SYNCS.PHASECHK.TRANS64.TRYWAIT P0, [R100+URZ+0xd0], R3 ;  /* 0x0000d003640075a7 */ /* 0x00052200080011ff */
[----:B-1----:R-:W-:Y:S01]  /*5fd0*/  @P6 SEL R102, RZ, 0x1, !P1 ;  /* 0x00000001ff666807 */ /* 0x002fe20004800000 */
[----:B--2---:R-:W-:Y:S06]  /*5fe0*/  @!P6 BRA `(.L_x_99) ;  /* 0x000000000080e947 */ /* 0x004fec0003800000 */
[----:B------:R-:W-:Y:S01]  /*5ff0*/  @P5 IMAD R6, R90, 0x1000, R71 ;  /* 0x000010005a065824 */ /* 0x000fe200078e0247 */
[----:B------:R-:W1:Y:S01]  /*6000*/  S2R R0, SR_CgaCtaId ;  /* 0x0000000000007919 */ /* 0x000e620000008800 */
[----:B------:R-:W-:Y:S01]  /*6010*/  ISETP.NE.AND P1, PT, R102, RZ, PT ;  /* 0x000000ff6600720c */ /* 0x000fe20003f25270 */
[----:B------:R-:W-:Y:S01]  /*6020*/  BSSY B0, `(.L_x_100) ;  /* 0x000000b000007945 */ /* 0x000fe20003800000 */
[----:B------:R-:W-:Y:S01]  /*6030*/  @P5 VIADD R4, R6, UR44 ;  /* 0x0000002c06045c36 */ /* 0x000fe20008000000 */
[----:B------:R-:W-:Y:S02]  /*6040*/  CS2R R74, SRZ ;  /* 0x00000000004a7805 */ /* 0x000fe4000001ff00 */
[----:B------:R-:W-:Y:S02]  /*6050*/  CS2R R72, SRZ ;  /* 0x0000000000487805 */ /* 0x000fe4000001ff00 */
[----:B------:R-:W-:Y:S01]  /*6060*/  CS2R R78, SRZ ;  /* 0x00000000004e7805 */ /* 0x000fe2000001ff00 */
[----:B------:R-:W-:Y:S01]  /*6070*/  @P5 IMAD R4, R93, -0x10, R4 ;  /* 0xfffffff05d045824 */ /* 0x000fe200078e0204 */
[----:B------:R-:W-:Y:S04]  /*6080*/  CS2R R76, SRZ ;  /* 0x00000000004c7805 */ /* 0x000fe8000001ff00 */
[----:B------:R-:W-:Y:S05]  /*6090*/  @P1 BRA `(.L_x_101) ;  /* 0x00000000000c1947 */ /* 0x000fea0003800000 */
[----:B------:R-:W-:Y:S04]  /*60a0*/  SHF.L.U32 R5, R89, 0x1f, RZ ;  /* 0x0000001f59057819 */ /* 0x000fe800000006ff */
[----:B------:R-:W2:Y:S02]  /*60b0*/  SYNCS.PHASECHK.TRANS64.TRYWAIT P1, [R2+URZ+0x80], R5 ;  /* 0x00008005020075a7 */ /* 0x000ea400080211ff */
[----:B--2---:R-:W-:Y:S05]  /*60c0*/  @!P1 BRA `(.L_x_102) ;  /* 0x0000002400549947 */ /* 0x004fea0003800000 */
.L_x_101:
[----:B------:R-:W-:Y:S05]  /*60d0*/  BSYNC B0 ;  /* 0x0000000000007941 */ /* 0x000fea0003800000 */
.L_x_100:
[----:B------:R-:W-:Y:S01]  /*60e0*/  ISETP.NE.AND P1, PT, R103, RZ, PT ;  /* 0x000000ff6700720c */ /* 0x000fe20003f25270 */
[----:B--2---:R-:W-:Y:S02]  /*60f0*/  VIADD R5, R2, 0x90 ;  /* 0x0000009002057836 */ /* 0x004fe40000000000 */
[----:B------:R-:W-:Y:S03]  /*6100*/  VIADD R90, R90, 0x1 ;  /* 0x000000015a5a7836 */ /* 0x000fe60000000000 */
[----:B-1----:R-:W-:Y:S07]  /*6110*/  PRMT R0, R0, 0x654, R5 ;  /* 0x0000065400007816 */ /* 0x002fee0000000005 */
[----:B------:R1:W2:Y:S04]  /*6120*/  @P1 LDS.128 R72, [R6+UR44+0x200] ;  /* 0x0002002c06481984 */ /* 0x0002a80008000c00 */
[----:B------:R1:W1:Y:S01]  /*6130*/  @P1 LDS.128 R76, [R4+0x210] ;  /* 0x00021000044c1984 */ /* 0x0002620000000c00 */
[C---:B------:R-:W-:Y:S01]  /*6140*/  ISETP.NE.AND P1, PT, R90.reuse, 0x2, PT ;  /* 0x000000025a00780c */ /* 0x040fe20003f25270 */
[----:B------:R-:W-:Y:S01]  /*6150*/  @!PT LDS RZ, [RZ] ;  /* 0x00000000fffff984 */ /* 0x000fe20000000800 */
[----:B------:R-:W-:Y:S01]  /*6160*/  @!PT LDS RZ, [RZ] ;  /* 0x00000000fffff984 */ /* 0x000fe20000000800 */
[----:B------:R-:W-:Y:S01]  /*6170*/  @!PT LDS RZ, [RZ] ;  /* 0x00000000fffff984 */ /* 0x000fe20000000800 */
[----:B------:R-:W-:Y:S01]  /*6180*/  @!PT LDS RZ, [RZ] ;  /* 0x00000000fffff984 */ /* 0x000fe20000000800 */
[----:B------:R5:W-:Y:S06]  /*6190*/  MEMBAR.ALL.CTA ;  /* 0x0000000000007992 */ /* 0x000bec0000008000 */
[----:B-----5:R-:W5:Y:S01]  /*61a0*/  FENCE.VIEW.ASYNC.S ;  /* 0x00000000000073c6 */ /* 0x020f620000000000 */
[----:B------:R-:W-:Y:S01]  /*61b0*/  SEL R90, R90, RZ, P1 ;  /* 0x000000ff5a5a7207 */ /* 0x000fe20000800000 */
[----:B-----5:R5:W-:Y:S02]  /*61c0*/  SYNCS.ARRIVE.TRANS64.RED.A1T0 RZ, [R0+URZ], RZ ;  /* 0x000000ff00ff79a7 */ /* 0x020be400081004ff */
[----:B-----5:R-:W-:Y:S04]  /*61d0*/  SEL R0, RZ, 0x1, P1 ;  /* 0x00000001ff007807 */ /* 0x020fe80000800000 */
[----:B--2---:R-:W-:Y:S02]  /*61e0*/  LOP3.LUT R89, R89, R0, RZ, 0x3c, !PT ;  /* 0x0000000059597212 */ /* 0x004fe400078e3cff */
.L_x_99:
[----:B------:R-:W-:Y:S05]  /*61f0*/  BSYNC B1 ;  /* 0x0000000000017941 */ /* 0x000fea0003800000 */
.L_x_98:
[----:B------:R-:W-:Y:S04]  /*6200*/  SHF.R.U32.HI R0, RZ, 0x15, R39 ;  /* 0x00000015ff007819 */ /* 0x000fe80000011627 */
[----:B------:R-:W-:Y:S01]  /*6210*/  LOP3.LUT P1, RZ, R0, 0x3, R85, 0x48, !PT ;  /* 0x0000000300ff7812 */ /* 0x000fe20007824855 */
[----:B------:R-:W-:Y:S01]  /*6220*/  @!UPT UIADD3 URZ, UPT, UPT, URZ, URZ, URZ ;  /* 0x000000fffffff290 */ /* 0x000fe2000fffe0ff */
[----:B----4-:R-:W-:Y:S11]  /*6230*/  @P0 BRA `(.L_x_103) ;  /* 0x0000000000080947 */ /* 0x010ff60003800000 */
[----:B------:R-:W2:Y:S02]  /*6240*/  SYNCS.PHASECHK.TRANS64.TRYWAIT P0, [R100+URZ+0xd0], R3 ;  /* 0x0000d003640075a7 */ /* 0x000ea400080011ff */
[----:B--2---:R-:W-:Y:S05]  /*6250*/  @!P0 BRA `(.L_x_104) ;  /* 0x0000002400048947 */ /* 0x004fea0003800000 */
.L_x_103:
[----:B------:R-:W-:Y:S05]  /*6260*/  @!P1 BRA `(.L_x_105) ;  /* 0x0000000000409947 */ /* 0x000fea0003800000 */
[----:B------:R-:W4:Y:S01]  /*6270*/  LDCU.64 UR8, c[0x4][0x70] ;  /* 0x01000e00ff0877ac */ /* 0x000f220008000a00 */
[----:B--2---:R-:W-:Y:S01]  /*6280*/  MOV R3, 0x0 ;  /* 0x0000000000037802 */ /* 0x004fe20000000f00 */
[----:B------:R-:W-:Y:S02]  /*6290*/  HFMA2 R12, -RZ, RZ, 0, 5.9604644775390625e-08 ;  /* 0x00000001ff0c7431 */ /* 0x000fe400000001ff */
[----:B------:R-:W-:Y:S02]  /*62a0*/  IMAD.MOV.U32 R8, RZ, RZ, 0x192 ;  /* 0x00000192ff087424 */ /* 0x000fe400078e00ff */
[----:B------:R-:W-:Y:S01]  /*62b0*/  IMAD.MOV.U32 R13, RZ, RZ, RZ ;  /* 0x000000ffff0d7224 */ /* 0x000fe200078e00ff */
[----:B------:R-:W2:Y:S01]  /*62c0*/  LDCU.64 UR6, c[0x4][0x78] ;  /* 0x01000f00ff0677ac */ /* 0x000ea20008000a00 */
[----:B------:R-:W3:Y:S01]  /*62d0*/  LDC.64 R2, c[0x4][R3] ;  /* 0x0100000003027b82 */ /* 0x000ee20000000a00 */
[----:B------:R-:W5:Y:S01]  /*62e0*/  LDCU.64 UR4, c[0x4][0x10] ;  /* 0x01000200ff0477ac */ /* 0x000f620008000a00 */
[----:B----4-:R-:W-:Y:S01]  /*62f0*/  MOV R5, UR9 ;  /* 0x0000000900057c02 */ /* 0x010fe20008000f00 */
[----:B-1----:R-:W-:Y:S01]  /*6300*/  IMAD.U32 R4, RZ, RZ, UR8 ;  /* 0x00000008ff047e24 */ /* 0x002fe2000f8e00ff */
[----:B--2---:R-:W-:Y:S01]  /*6310*/  MOV R7, UR7 ;  /* 0x0000000700077c02 */ /* 0x004fe20008000f00 */
[----:B------:R-:W-:Y:S01]  /*6320*/  IMAD.U32 R6, RZ, RZ, UR6 ;  /* 0x00000006ff067e24 */ /* 0x000fe2000f8e00ff */
[----:B-----5:R-:W-:Y:S01]  /*6330*/  MOV R11, UR5 ;  /* 0x00000005000b7c02 */ /* 0x020fe20008000f00 */
[----:B------:R-:W-:Y:S02]  /*6340*/  IMAD.U32 R10, RZ, RZ, UR4 ;  /* 0x00000004ff0a7e24 */ /* 0x000fe4000f8e00ff */
[----:B------:R-:W-:Y:S07]  /*6350*/  LEPC R20, `(.L_x_105) ;  /* 0x000000001014794e */ /* 0x000fee0000000000 */
[----:B---3--:R-:W-:Y:S05]  /*6360*/  CALL.ABS.NOINC R2 ;  /* 0x0000000002007343 */ /* 0x008fea0003c00000 */
.L_x_105:
[-C--:B------:R-:W-:Y:S01]  /*6370*/  F2FP.F16.E4M3.UNPACK_B R42, R72.reuse ;  /* 0x00000048ff2a723e */ /* 0x080fe200020006ff */
[----:B------:R-:W-:Y:S05]  /*6380*/  WARPSYNC.ALL ;  /* 0x0000000000007948 */ /* 0x000fea0003800000 */
[----:B------:R-:W-:Y:S01]  /*6390*/  R2UR UR4, R39 ;  /* 0x00000000270472ca */ /* 0x000fe200000e0000 */
[--C-:B------:R-:W-:Y:S01]  /*63a0*/  HADD2.F32 R40, -RZ, R42.reuse.H0_H0 ;  /* 0x2000002aff287230 */ /* 0x100fe20000004100 */
[----:B------:R-:W-:Y:S01]  /*63b0*/  F2FP.F16.E4M3.UNPACK_B R43, R72.H1 ;  /* 0x00000048ff2b723e */ /* 0x000fe200030006ff */
[----:B------:R-:W-:Y:S01]  /*63c0*/  HADD2.F32 R42, -RZ, R42.H1_H1 ;  /* 0x3000002aff2a7230 */ /* 0x000fe20000004100 */
[-C--:B------:R-:W-:Y:S01]  /*63d0*/  F2FP.F16.E4M3.UNPACK_B R45, R73.reuse ;  /* 0x00000049ff2d723e */ /* 0x080fe200020006ff */
[----:B------:R-:W-:Y:S01]  /*63e0*/  BSSY.RECONVERGENT B0, `(.L_x_106) ;  /* 0x0000099000007945 */ /* 0x000fe20003800200 */
[----:B------:R-:W-:Y:S01]  /*63f0*/  F2FP.F16.E4M3.UNPACK_B R47, R73.H1 ;  /* 0x00000049ff2f723e */ /* 0x000fe200030006ff */
[--C-:B------:R-:W-:Y:S01]  /*6400*/  HADD2.F32 R44, -RZ, R43.reuse.H0_H0 ;  /* 0x2000002bff2c7230 */ /* 0x100fe20000004100 */
[-C--:B------:R-:W-:Y:S01]  /*6410*/  F2FP.F16.E4M3.UNPACK_B R49, R74.reuse ;  /* 0x0000004aff31723e */ /* 0x080fe200020006ff */
[----:B------:R-:W-:Y:S01]  /*6420*/  HADD2.F32 R46, -RZ, R43.H1_H1 ;  /* 0x3000002bff2e7230 */ /* 0x000fe20000004100 */
[----:B------:R-:W-:Y:S01]  /*6430*/  F2FP.F16.E4M3.UNPACK_B R51, R74.H1 ;  /* 0x0000004aff33723e */ /* 0x000fe200030006ff */
[--C-:B------:R-:W-:Y:S01]  /*6440*/  HADD2.F32 R43, -RZ, R45.reuse.H0_H0 ;  /* 0x2000002dff2b7230 */ /* 0x100fe20000004100 */
[-C--:B------:R-:W-:Y:S01]  /*6450*/  F2FP.F16.E4M3.UNPACK_B R53, R75.reuse ;  /* 0x0000004bff35723e */ /* 0x080fe200020006ff */
[----:B-1----:R-:W-:Y:S01]  /*6460*/  LDTM.16dp32bit_t0_t15.x32 R4, tmem[UR4] ;  /* 0x00000004000479ee */ /* 0x002fe20008a80000 */
[----:B------:R-:W3:Y:S01]  /*6470*/  LDTM.16dp32bit_t16_t31.x32 R4, tmem[UR4+0x20] ;  /* 0x00002004000479ee */ /* 0x000ee20008aa0000 */
[----:B------:R-:W-:Y:S01]  /*6480*/  ISETP.NE.AND P6, PT, R96, RZ, PT ;  /* 0x000000ff6000720c */ /* 0x000fe20003fc5270 */
[----:B------:R-:W-:Y:S01]  /*6490*/  HADD2.F32 R48, -RZ, R45.H1_H1 ;  /* 0x3000002dff307230 */ /* 0x000fe20000004100 */
[----:B------:R-:W-:Y:S01]  /*64a0*/  IADD3 R109, PT, PT, R71, UR44, RZ ;  /* 0x0000002c476d7c10 */ /* 0x000fe2000fffe0ff */
[----:B------:R-:W-:Y:S01]  /*64b0*/  HADD2.F32 R52, -RZ, R49.H1_H1 ;  /* 0x30000031ff347230 */ /* 0x000fe20000004100 */
[----:B------:R-:W-:Y:S01]  /*64c0*/  SHF.L.U32 R108, R88, 0x4, RZ ;  /* 0x00000004586c7819 */ /* 0x000fe200000006ff */
[----:B------:R-:W-:Y:S01]  /*64d0*/  HADD2.F32 R56, -RZ, R53.H1_H1 ;  /* 0x30000035ff387230 */ /* 0x000fe20000004100 */
[----:B------:R-:W-:Y:S01]  /*64e0*/  F2FP.F16.E4M3.UNPACK_B R55, R75.H1 ;  /* 0x0000004bff37723e */ /* 0x000fe200030006ff */
[--C-:B------:R-:W-:Y:S01]  /*64f0*/  HADD2.F32 R45, -RZ, R47.reuse.H0_H0 ;  /* 0x2000002fff2d7230 */ /* 0x100fe20000004100 */
[----:B------:R-:W-:Y:S01]  /*6500*/  IADD3 R101, PT, PT, R109, R108, RZ ;  /* 0x0000006c6d657210 */ /* 0x000fe20007ffe0ff */
[----:B------:R-:W-:Y:S01]  /*6510*/  HADD2.F32 R50, -RZ, R47.H1_H1 ;  /* 0x3000002fff327230 */ /* 0x000fe20000004100 */
[-C--:B------:R-:W-:Y:S01]  /*6520*/  F2FP.F16.E4M3.UNPACK_B R57, R76.reuse ;  /* 0x0000004cff39723e */ /* 0x080fe200020006ff */
[----:B------:R-:W-:Y:S01]  /*6530*/  HADD2.F32 R47, -RZ, R49.H0_H0 ;  /* 0x20000031ff2f7230 */ /* 0x000fe20000004100 */
[----:B------:R-:W-:Y:S01]  /*6540*/  F2FP.F16.E4M3.UNPACK_B R59, R76.H1 ;  /* 0x0000004cff3b723e */ /* 0x000fe200030006ff */
[----:B------:R-:W-:Y:S01]  /*6550*/  HADD2.F32 R49, -RZ, R51.H0_H0 ;  /* 0x20000033ff317230 */ /* 0x000fe20000004100 */
[-C--:B------:R-:W-:Y:S01]  /*6560*/  F2FP.F16.E4M3.UNPACK_B R61, R77.reuse ;  /* 0x0000004dff3d723e */ /* 0x080fe200020006ff */
[----:B------:R-:W-:Y:S01]  /*6570*/  HADD2.F32 R60, -RZ, R57.H1_H1 ;  /* 0x30000039ff3c7230 */ /* 0x000fe20000004100 */
[----:B------:R-:W-:Y:S01]  /*6580*/  F2FP.F16.E4M3.UNPACK_B R63, R77.H1 ;  /* 0x0000004dff3f723e */ /* 0x000fe200030006ff */
[----:B------:R-:W-:Y:S01]  /*6590*/  HADD2.F32 R54, -RZ, R51.H1_H1 ;  /* 0x30000033ff367230 */ /* 0x000fe20000004100 */
[-C--:B------:R-:W-:Y:S01]  /*65a0*/  F2FP.F16.E4M3.UNPACK_B R65, R78.reuse ;  /* 0x0000004eff41723e */ /* 0x080fe200020006ff */
[----:B------:R-:W-:Y:S01]  /*65b0*/  HADD2.F32 R51, -RZ, R53.H0_H0 ;  /* 0x20000035ff337230 */ /* 0x000fe20000004100 */
[----:B------:R-:W-:Y:S01]  /*65c0*/  F2FP.F16.E4M3.UNPACK_B R67, R78.H1 ;  /* 0x0000004eff43723e */ /* 0x000fe200030006ff */
[----:B------:R-:W-:Y:S01]  /*65d0*/  HADD2.F32 R64, -RZ, R61.H1_H1 ;  /* 0x3000003dff407230 */ /* 0x000fe20000004100 */
[----:B------:R-:W-:Y:S01]  /*65e0*/  ISETP.NE.AND P0, PT, R95, RZ, PT ;  /* 0x000000ff5f00720c */ /* 0x000fe20003f05270 */
[C---:B---3--:R-:W-:Y:S01]  /*65f0*/  FMUL R0, R38.reuse, R4 ;  /* 0x0000000426007220 */ /* 0x048fe20000400000 */
[C---:B------:R-:W-:Y:S01]  /*6600*/  FMUL R2, R38.reuse, R5 ;  /* 0x0000000526027220 */ /* 0x040fe20000400000 */
[C---:B------:R-:W-:Y:S01]  /*6610*/  FMUL R4, R38.reuse, R8 ;  /* 0x0000000826047220 */ /* 0x040fe20000400000 */
[C---:B------:R-:W-:Y:S01]  /*6620*/  FMUL R5, R38.reuse, R9 ;  /* 0x0000000926057220 */ /* 0x040fe20000400000 */
[C---:B------:R-:W-:Y:S01]  /*6630*/  FFMA R0, R41.reuse, R40, R0 ;  /* 0x0000002829007223 */ /* 0x040fe20000000000 */
[C---:B------:R-:W-:Y:S01]  /*6640*/  FFMA R2, R41.reuse, R42, R2 ;  /* 0x0000002a29027223 */ /* 0x040fe20000000002 */
[C---:B------:R-:W-:Y:S01]  /*6650*/  FMUL R8, R38.reuse, R12 ;  /* 0x0000000c26087220 */ /* 0x040fe20000400000 */
[C---:B------:R-:W-:Y:S01]  /*6660*/  FMUL R9, R38.reuse, R13 ;  /* 0x0000000d26097220 */ /* 0x040fe20000400000 */
[C---:B------:R-:W-:Y:S01]  /*6670*/  FMUL R12, R38.reuse, R16 ;  /* 0x00000010260c7220 */ /* 0x040fe20000400000 */
[C---:B------:R-:W-:Y:S01]  /*6680*/  FMUL R13, R38.reuse, R17 ;  /* 0x00000011260d7220 */ /* 0x040fe20000400000 */
[C---:B------:R-:W-:Y:S01]  /*6690*/  FMUL R16, R38.reuse, R20 ;  /* 0x0000001426107220 */ /* 0x040fe20000400000 */
[C---:B------:R-:W-:Y:S01]  /*66a0*/  FMUL R17, R38.reuse, R21 ;  /* 0x0000001526117220 */ /* 0x040fe20000400000 */
[C---:B------:R-:W-:Y:S01]  /*66b0*/  FMUL R20, R38.reuse, R24 ;  /* 0x0000001826147220 */ /* 0x040fe20000400000 */
[C---:B------:R-:W-:Y:S01]  /*66c0*/  FMUL R21, R38.reuse, R25 ;  /* 0x0000001926157220 */ /* 0x040fe20000400000 */
[----:B------:R-:W-:Y:S02]  /*66d0*/  HADD2.F32 R68, -RZ, R65.H1_H1 ;  /* 0x30000041ff447230 */ /* 0x000fe40000004100 */
[C---:B------:R-:W-:Y:S01]  /*66e0*/  FMUL R24, R38.reuse, R28 ;  /* 0x0000001c26187220 */ /* 0x040fe20000400000 */
[C---:B------:R-:W-:Y:S01]  /*66f0*/  FMUL R25, R38.reuse, R29 ;  /* 0x0000001d26197220 */ /* 0x040fe20000400000 */
[C---:B------:R-:W-:Y:S01]  /*6700*/  FMUL R28, R38.reuse, R32 ;  /* 0x00000020261c7220 */ /* 0x040fe20000400000 */
[C---:B------:R-:W-:Y:S01]  /*6710*/  FMUL R29, R38.reuse, R33 ;  /* 0x00000021261d7220 */ /* 0x040fe20000400000 */
[C---:B--2---:R-:W-:Y:S01]  /*6720*/  FMUL R3, R38.reuse, R6 ;  /* 0x0000000626037220 */ /* 0x044fe20000400000 */
[C---:B------:R-:W-:Y:S01]  /*6730*/  FMUL R7, R38.reuse, R7 ;  /* 0x0000000726077220 */ /* 0x040fe20000400000 */
[C---:B------:R-:W-:Y:S01]  /*6740*/  FMUL R6, R38.reuse, R10 ;  /* 0x0000000a26067220 */ /* 0x040fe20000400000 */
[C---:B------:R-:W-:Y:S01]  /*6750*/  FMUL R11, R38.reuse, R11 ;  /* 0x0000000b260b7220 */ /* 0x040fe20000400000 */
[C---:B------:R-:W-:Y:S01]  /*6760*/  FFMA R3, R41.reuse, R44, R3 ;  /* 0x0000002c29037223 */ /* 0x040fe20000000003 */
[C---:B------:R-:W-:Y:S01]  /*6770*/  FFMA R7, R41.reuse, R46, R7 ;  /* 0x0000002e29077223 */ /* 0x040fe20000000007 */
[C---:B------:R-:W-:Y:S01]  /*6780*/  FFMA R4, R41.reuse, R43, R4 ;  /* 0x0000002b29047223 */ /* 0x040fe20000000004 */
[----:B------:R-:W-:Y:S01]  /*6790*/  F2FP.F16.E4M3.UNPACK_B R40, R79 ;  /* 0x0000004fff28723e */ /* 0x000fe200020006ff */
[C---:B------:R-:W-:Y:S01]  /*67a0*/  FFMA R5, R41.reuse, R48, R5 ;  /* 0x0000003029057223 */ /* 0x040fe20000000005 */
[C---:B------:R-:W-:Y:S01]  /*67b0*/  FFMA R6, R41.reuse, R45, R6 ;  /* 0x0000002d29067223 */ /* 0x040fe20000000006 */
[----:B------:R-:W-:Y:S01]  /*67c0*/  F2FP.F16.E4M3.UNPACK_B R42, R79.H1 ;  /* 0x0000004fff2a723e */ /* 0x000fe200030006ff */
[C---:B------:R-:W-:Y:S01]  /*67d0*/  FFMA R11, R41.reuse, R50, R11 ;  /* 0x00000032290b7223 */ /* 0x040fe2000000000b */
[----:B------:R-:W-:Y:S01]  /*67e0*/  FFMA R8, R41, R47, R8 ;  /* 0x0000002f29087223 */ /* 0x000fe20000000008 */
[----:B------:R-:W-:Y:S01]  /*67f0*/  F2FP.SATFINITE.E4M3.F32.PACK_AB_MERGE_C R97, R7, R3, RZ ;  /* 0x000000030761723e */ /* 0x000fe200048070ff */
[C---:B------:R-:W-:Y:S01]  /*6800*/  FFMA R9, R41.reuse, R52, R9 ;  /* 0x0000003429097223 */ /* 0x040fe20000000009 */
[----:B------:R-:W-:Y:S01]  /*6810*/  FMUL R10, R38, R14 ;  /* 0x0000000e260a7220 */ /* 0x000fe20000400000 */
[----:B------:R-:W-:Y:S01]  /*6820*/  LEA R109, R90, UR44, 0x3 ;  /* 0x0000002c5a6d7c11 */ /* 0x000fe2000f8e18ff */
[----:B------:R-:W-:Y:S01]  /*6830*/  FMUL R15, R38, R15 ;  /* 0x0000000f260f7220 */ /* 0x000fe20000400000 */
[--C-:B------:R-:W-:Y:S01]  /*6840*/  HADD2.F32 R53, -RZ, R55.reuse.H0_H0 ;  /* 0x20000037ff357230 */ /* 0x100fe20000004100 */
[----:B------:R-:W-:Y:S01]  /*6850*/  F2FP.SATFINITE.E4M3.F32.PACK_AB_MERGE_C R96, R2, R0, R97 ;  /* 0x000000000260723e */ /* 0x000fe20004807061 */
[----:B------:R-:W-:Y:S01]  /*6860*/  FFMA R10, R41, R49, R10 ;  /* 0x00000031290a7223 */ /* 0x000fe2000000000a */
[----:B------:R-:W-:Y:S01]  /*6870*/  F2FP.SATFINITE.E4M3.F32.PACK_AB_MERGE_C R97, R11, R6, RZ ;  /* 0x000000060b61723e */ /* 0x000fe200048070ff */
[C---:B------:R-:W-:Y:S01]  /*6880*/  FFMA R15, R41.reuse, R54, R15 ;  /* 0x00000036290f7223 */ /* 0x040fe2000000000f */
[C---:B------:R-:W-:Y:S01]  /*6890*/  FFMA R12, R41.reuse, R51, R12 ;  /* 0x00000033290c7223 */ /* 0x040fe2000000000c */
[----:B------:R-:W-:Y:S01]  /*68a0*/  FFMA R13, R41, R56, R13 ;  /* 0x00000038290d7223 */ /* 0x000fe2000000000d */
[----:B------:R-:W-:Y:S01]  /*68b0*/  F2FP.SATFINITE.E4M3.F32.PACK_AB_MERGE_C R97, R5, R4, R97 ;  /* 0x000000040561723e */ /* 0x000fe20004807061 */
[----:B------:R-:W-:Y:S01]  /*68c0*/  HADD2.F32 R58, -RZ, R55.H1_H1 ;  /* 0x30000037ff3a7230 */ /* 0x000fe20000004100 */
[----:B------:R-:W-:Y:S01]  /*68d0*/  F2FP.SATFINITE.E4M3.F32.PACK_AB_MERGE_C R98, R15, R10, RZ ;  /* 0x0000000a0f62723e */ /* 0x000fe200048070ff */
[----:B------:R-:W-:Y:S02]  /*68e0*/  HADD2.F32 R55, -RZ, R57.H0_H0 ;  /* 0x20000039ff377230 */ /* 0x000fe40000004100 */
[C---:B------:R-:W-:Y:S01]  /*68f0*/  FMUL R14, R38.reuse, R18 ;  /* 0x00000012260e7220 */ /* 0x040fe20000400000 */
[C---:B------:R-:W-:Y:S01]  /*6900*/  FMUL R19, R38.reuse, R19 ;  /* 0x0000001326137220 */ /* 0x040fe20000400000 */
[--C-:B------:R-:W-:Y:S02]  /*6910*/  HADD2.F32 R57, -RZ, R59.reuse.H0_H0 ;  /* 0x2000003bff397230 */ /* 0x100fe40000004100 */
[C---:B------:R-:W-:Y:S01]  /*6920*/  FMUL R18, R38.reuse, R22 ;  /* 0x0000001626127220 */ /* 0x040fe20000400000 */
[C---:B------:R-:W-:Y:S01]  /*6930*/  FFMA R14, R41.reuse, R53, R14 ;  /* 0x00000035290e7223 */ /* 0x040fe2000000000e */
[----:B------:R-:W-:Y:S02]  /*6940*/  HADD2.F32 R62, -RZ, R59.H1_H1 ;  /* 0x3000003bff3e7230 */ /* 0x000fe40000004100 */
[C---:B------:R-:W-:Y:S01]  /*6950*/  FFMA R19, R41.reuse, R58, R19 ;  /* 0x0000003a29137223 */ /* 0x040fe20000000013 */
[----:B------:R-:W-:Y:S02]  /*6960*/  HADD2.F32 R59, -RZ, R61.H0_H0 ;  /* 0x2000003dff3b7230 */ /* 0x000fe40000004100 */
[C---:B------:R-:W-:Y:S01]  /*6970*/  FMUL R23, R38.reuse, R23 ;  /* 0x0000001726177220 */ /* 0x040fe20000400000 */
[C---:B------:R-:W-:Y:S01]  /*6980*/  FFMA R16, R41.reuse, R55, R16 ;  /* 0x0000003729107223 */ /* 0x040fe20000000010 */
[C---:B------:R-:W-:Y:S01]  /*6990*/  FFMA R17, R41.reuse, R60, R17 ;  /* 0x0000003c29117223 */ /* 0x040fe20000000011 */
[--C-:B------:R-:W-:Y:S02]  /*69a0*/  HADD2.F32 R61, -RZ, R63.reuse.H0_H0 ;  /* 0x2000003fff3d7230 */ /* 0x100fe40000004100 */
[C---:B------:R-:W-:Y:S01]  /*69b0*/  FFMA R18, R41.reuse, R57, R18 ;  /* 0x0000003929127223 */ /* 0x040fe20000000012 */
[----:B------:R-:W-:Y:S02]  /*69c0*/  HADD2.F32 R66, -RZ, R63.H1_H1 ;  /* 0x3000003fff427230 */ /* 0x000fe40000004100 */
[C---:B------:R-:W-:Y:S01]  /*69d0*/  FMUL R22, R38.reuse, R26 ;  /* 0x0000001a26167220 */ /* 0x040fe20000400000 */
[----:B------:R-:W-:Y:S02]  /*69e0*/  HADD2.F32 R63, -RZ, R65.H0_H0 ;  /* 0x20000041ff3f7230 */ /* 0x000fe40000004100 */
[C---:B------:R-:W-:Y:S01]  /*69f0*/  FFMA R23, R41.reuse, R62, R23 ;  /* 0x0000003e29177223 */ /* 0x040fe20000000017 */
[C---:B------:R-:W-:Y:S01]  /*6a00*/  FMUL R27, R38.reuse, R27 ;  /* 0x0000001b261b7220 */ /* 0x040fe20000400000 */
[C---:B------:R-:W-:Y:S01]  /*6a10*/  FFMA R20, R41.reuse, R59, R20 ;  /* 0x0000003b29147223 */ /* 0x040fe20000000014 */
[C---:B------:R-:W-:Y:S01]  /*6a20*/  FFMA R21, R41.reuse, R64, R21 ;  /* 0x0000004029157223 */ /* 0x040fe20000000015 */
[--C-:B------:R-:W-:Y:S02]  /*6a30*/  HADD2.F32 R65, -RZ, R67.reuse.H0_H0 ;  /* 0x20000043ff417230 */ /* 0x100fe40000004100 */
[C---:B------:R-:W-:Y:S01]  /*6a40*/  FFMA R22, R41.reuse, R61, R22 ;  /* 0x0000003d29167223 */ /* 0x040fe20000000016 */
[----:B------:R-:W-:Y:S02]  /*6a50*/  HADD2.F32 R70, -RZ, R67.H1_H1 ;  /* 0x30000043ff467230 */ /* 0x000fe40000004100 */
[C---:B------:R-:W-:Y:S01]  /*6a60*/  FMUL R26, R38.reuse, R30 ;  /* 0x0000001e261a7220 */ /* 0x040fe20000400000 */
[--C-:B------:R-:W-:Y:S02]  /*6a70*/  HADD2.F32 R67, -RZ, R40.reuse.H0_H0 ;  /* 0x20000028ff437230 */ /* 0x100fe40000004100 */
[C---:B------:R-:W-:Y:S01]  /*6a80*/  FFMA R27, R41.reuse, R66, R27 ;  /* 0x00000042291b7223 */ /* 0x040fe2000000001b */
[C---:B------:R-:W-:Y:S01]  /*6a90*/  FMUL R31, R38.reuse, R31 ;  /* 0x0000001f261f7220 */ /* 0x040fe20000400000 */
[C---:B------:R-:W-:Y:S01]  /*6aa0*/  FFMA R24, R41.reuse, R63, R24 ;  /* 0x0000003f29187223 */ /* 0x040fe20000000018 */
[----:B------:R-:W-:Y:S02]  /*6ab0*/  HADD2.F32 R40, -RZ, R40.H1_H1 ;  /* 0x30000028ff287230 */ /* 0x000fe40000004100 */
[C---:B------:R-:W-:Y:S01]  /*6ac0*/  FFMA R25, R41.reuse, R68, R25 ;  /* 0x0000004429197223 */ /* 0x040fe20000000019 */
[--C-:B------:R-:W-:Y:S02]  /*6ad0*/  HADD2.F32 R69, -RZ, R42.reuse.H0_H0 ;  /* 0x2000002aff457230 */ /* 0x100fe40000004100 */
[C---:B------:R-:W-:Y:S01]  /*6ae0*/  FFMA R26, R41.reuse, R65, R26 ;  /* 0x00000041291a7223 */ /* 0x040fe2000000001a */
[----:B------:R-:W-:Y:S02]  /*6af0*/  HADD2.F32 R42, -RZ, R42.H1_H1 ;  /* 0x3000002aff2a7230 */ /* 0x000fe40000004100 */
[C---:B------:R-:W-:Y:S01]  /*6b00*/  FMUL R30, R38.reuse, R34 ;  /* 0x00000022261e7220 */ /* 0x040fe20000400000 */
[----:B------:R-:W-:Y:S01]  /*6b10*/  FFMA R31, R41, R70, R31 ;  /* 0x00000046291f7223 */ /* 0x000fe2000000001f */
[----:B------:R-:W-:Y:S01]  /*6b20*/  FMUL R35, R38, R35 ;  /* 0x0000002326237220 */ /* 0x000fe20000400000 */
[----:B------:R-:W-:Y:S01]  /*6b30*/  F2FP.SATFINITE.E4M3.F32.PACK_AB_MERGE_C R99, R19, R14, RZ ;  /* 0x0000000e1363723e */ /* 0x000fe200048070ff */
[C---:B------:R-:W-:Y:S01]  /*6b40*/  FFMA R28, R41.reuse, R67, R28 ;  /* 0x00000043291c7223 */ /* 0x040fe2000000001c */
[C---:B------:R-:W-:Y:S01]  /*6b50*/  FFMA R29, R41.reuse, R40, R29 ;  /* 0x00000028291d7223 */ /* 0x040fe2000000001d */
[C---:B------:R-:W-:Y:S01]  /*6b60*/  FFMA R30, R41.reuse, R69, R30 ;  /* 0x00000045291e7223 */ /* 0x040fe2000000001e */
[----:B------:R-:W-:Y:S01]  /*6b70*/  FFMA R35, R41, R42, R35 ;  /* 0x0000002a29237223 */ /* 0x000fe20000000023 */
[----:B------:R-:W-:Y:S02]  /*6b80*/  F2FP.SATFINITE.E4M3.F32.PACK_AB_MERGE_C R98, R9, R8, R98 ;  /* 0x000000080962723e */ /* 0x000fe40004807062 */
[----:B------:R-:W-:Y:S02]  /*6b90*/  F2FP.SATFINITE.E4M3.F32.PACK_AB_MERGE_C R99, R13, R12, R99 ;  /* 0x0000000c0d63723e */ /* 0x000fe40004807063 */
[----:B------:R-:W-:Y:S02]  /*6ba0*/  F2FP.SATFINITE.E4M3.F32.PACK_AB_MERGE_C R104, R23, R18, RZ ;  /* 0x000000121768723e */ /* 0x000fe400048070ff */
[----:B------:R-:W-:Y:S01]  /*6bb0*/  F2FP.SATFINITE.E4M3.F32.PACK_AB_MERGE_C R105, R27, R22, RZ ;  /* 0x000000161b69723e */ /* 0x000fe200048070ff */
[----:B------:R1:W-:Y:S01]  /*6bc0*/  STS.128 [R71+UR44+0x2200], R96 ;  /* 0x0022006047007988 */ /* 0x0003e20008000c2c */
[----:B------:R-:W-:Y:S02]  /*6bd0*/  F2FP.SATFINITE.E4M3.F32.PACK_AB_MERGE_C R110, R31, R26, RZ ;  /* 0x0000001a1f6e723e */ /* 0x000fe400048070ff */
[----:B------:R-:W-:Y:S02]  /*6be0*/  F2FP.SATFINITE.E4M3.F32.PACK_AB_MERGE_C R111, R35, R30, RZ ;  /* 0x0000001e236f723e */ /* 0x000fe400048070ff */
[----:B------:R-:W-:Y:S02]  /*6bf0*/  F2FP.SATFINITE.E4M3.F32.PACK_AB_MERGE_C R104, R17, R16, R104 ;  /* 0x000000101168723e */ /* 0x000fe40004807068 */
[----:B------:R-:W-:Y:S02]  /*6c00*/  F2FP.SATFINITE.E4M3.F32.PACK_AB_MERGE_C R105, R21, R20, R105 ;  /* 0x000000141569723e */ /* 0x000fe40004807069 */
[----:B------:R-:W-:Y:S02]  /*6c10*/  F2FP.SATFINITE.E4M3.F32.PACK_AB_MERGE_C R106, R25, R24, R110 ;  /* 0x00000018196a723e */ /* 0x000fe4000480706e */
[----:B------:R-:W-:Y:S02]  /*6c20*/  F2FP.SATFINITE.E4M3.F32.PACK_AB_MERGE_C R107, R29, R28, R111 ;  /* 0x0000001c1d6b723e */ /* 0x000fe4000480706f */
[----:B------:R-:W-:Y:S03]  /*6c30*/  @P6 SHF.L.U32 R110, R89, 0x1f, RZ ;  /* 0x0000001f596e6819 */ /* 0x000fe600000006ff */
[----:B------:R1:W-:Y:S01]  /*6c40*/  STS.128 [R101+0x2210], R104 ;  /* 0x0022106865007388 */ /* 0x0003e20000000c00 */
[----:B------:R-:W-:Y:S01]  /*6c50*/  @!PT LDS RZ, [RZ] ;  /* 0x00000000fffff984 */ /* 0x000fe20000000800 */
[----:B------:R-:W-:Y:S01]  /*6c60*/  @!PT LDS RZ, [RZ] ;  /* 0x00000000fffff984 */ /* 0x000fe20000000800 */
[----:B------:R-:W-:Y:S01]  /*6c70*/  @!PT LDS RZ, [RZ] ;  /* 0x00000000fffff984 */ /* 0x000fe20000000800 */
[----:B------:R-:W-:Y:S01]  /*6c80*/  @!PT LDS RZ, [RZ] ;  /* 0x00000000fffff984 */ /* 0x000fe20000000800 */
[----:B------:R2:W-:Y:S07]  /*6c90*/  MEMBAR.ALL.CTA ;  /* 0x0000000000007992 */ /* 0x0005ee0000008000 */
[----:B--2---:R-:W2:Y:S02]  /*6ca0*/  FENCE.VIEW.ASYNC.S ;  /* 0x00000000000073c6 */ /* 0x004ea40000000000 */
[----:B--2---:R-:W-:Y:S06]  /*6cb0*/  BAR.SYNC.DEFER_BLOCKING 0x1, 0x80 ;  /* 0x0042000000007b1d */ /* 0x004fec0000010000 */
[----:B------:R-:W-:Y:S05]  /*6cc0*/  @P0 BRA `(.L_x_107) ;  /* 0x0000000000280947 */ /* 0x000fea0003800000 */
[----:B------:R-:W2:Y:S01]  /*6cd0*/  LDCU.64 UR6, c[0x0][0x348] ;  /* 0x00006900ff0677ac */ /* 0x000ea20008000a00 */
[----:B------:R-:W-:Y:S01]  /*6ce0*/  UIADD3 UR4, UPT, UPT, UR44, 0x2200, URZ ;  /* 0x000022002c047890 */ /* 0x000fe2000fffe0ff */
[----:B------:R-:W-:Y:S05]  /*6cf0*/  UMOV UR51, UR36 ;  /* 0x0000002400337c82 */ /* 0x000fea0008000000 */
[----:B------:R-:W-:Y:S04]  /*6d00*/  MOV R94, UR4 ;  /* 0x00000004005e7c02 */ /* 0x000fe80008000f00 */
[----:B------:R-:W-:Y:S01]  /*6d10*/  R2UR UR48, R94 ;  /* 0x000000005e3072ca */ /* 0x000fe200000e0000 */
[----:B--2---:R-:W-:Y:S04]  /*6d20*/  UIADD3 UR4, UP0, UPT, UR6, 0x680, URZ ;  /* 0x0000068006047890 */ /* 0x004fe8000ff1e0ff */
[----:B------:R-:W-:Y:S09]  /*6d30*/  UIADD3.X UR5, UPT, UPT, URZ, UR7, URZ, UP0, !UPT ;  /* 0x00000007ff057290 */ /* 0x000ff200087fe4ff */
[----:B------:R2:W-:Y:S01]  /*6d40*/  UTMASTG.3D [UR48], [UR4] ;  /* 0x00000030040073b5 */ /* 0x0005e20008010000 */
[----:B------:R0:W-:Y:S01]  /*6d50*/  UTMACMDFLUSH ;  /* 0x00000000000079b7 */ /* 0x0001e20000000000 */
[----:B--2---:R-:W-:Y:S04]  /*6d60*/  DEPBAR.LE SB0, 0x1 ;  /* 0x000080400000791a */ /* 0x004fe80000000000 */
.L_x_107:
[----:B------:R-:W-:Y:S05]  /*6d70*/  BSYNC.RECONVERGENT B0 ;  /* 0x0000000000007941 */ /* 0x000fea0003800200 */
.L_x_106:
[----:B------:R-:W-:Y:S06]  /*6d80*/  BAR.SYNC.DEFER_BLOCKING 0x1, 0x80 ;  /* 0x0042000000007b1d */ /* 0x000fec0000010000 */
[----:B------:R-:W2:Y:S01]  /*6d90*/  @P6 SYNCS.PHASECHK.TRANS64.TRYWAIT P0, [R109+URZ+0x80], R110 ;  /* 0x0000806e6d0065a7 */ /* 0x000ea200080011ff */
[----:B------:R-:W-:Y:S01]  /*6da0*/  BSSY B1, `(.L_x_108) ;  /* 0x0000020000017945 */ /* 0x000fe20003800000 */
[----:B--2---:R-:W-:Y:S03]  /*6db0*/  @P6 SEL R102, RZ, 0x1, !P0 ;  /* 0x00000001ff666807 */ /* 0x004fe60004000000 */
[----:B------:R-:W-:Y:S05]  /*6dc0*/  @!P6 BRA `(.L_x_109) ;  /* 0x000000000074e947 */ /* 0x000fea0003800000 */
[----:B------:R-:W-:Y:S01]  /*6dd0*/  ISETP.NE.AND P1, PT, R103, RZ, PT ;  /* 0x000000ff6700720c */ /* 0x000fe20003f25270 */
[----:B------:R-:W2:Y:S01]  /*6de0*/  S2R R0, SR_CgaCtaId ;  /* 0x0000000000007919 */ /* 0x000ea20000008800 */
[----:B------:R-:W-:Y:S01]  /*6df0*/  ISETP.NE.AND P0, PT, R102, RZ, PT ;  /* 0x000000ff6600720c */ /* 0x000fe20003f05270 */
[----:B------:R-:W-:Y:S10]  /*6e00*/  BSSY B0, `(.L_x_110) ;  /* 0x0000008000007945 */ /* 0x000ff40003800000 */
[----:B------:R-:W-:Y:S05]  /*6e10*/  @P1 IMAD R2, R90, 0x1000, R71 ;  /* 0x000010005a021824 */ /* 0x000fea00078e0247 */
[----:B------:R-:W-:Y:S05]  /*6e20*/  @P1 IADD3 R3, PT, PT, R2, UR44, RZ ;  /* 0x0000002c02031c10 */ /* 0x000fea000fffe0ff */
[----:B------:R-:W-:Y:S01]  /*6e30*/  @P1 IMAD.IADD R3, R3, 0x1, R108 ;  /* 0x0000000103031824 */ /* 0x000fe200078e026c */
[----:B------:R-:W-:Y:S06]  /*6e40*/  @P0 BRA `(.L_x_111) ;  /* 0x00000000000c0947 */ /* 0x000fec0003800000 */
[----:B------:R-:W-:Y:S04]  /*6e50*/  SHF.L.U32 R4, R89, 0x1f, RZ ;  /* 0x0000001f59047819 */ /* 0x000fe800000006ff */
[----:B------:R-:W3:Y:S02]  /*6e60*/  SYNCS.PHASECHK.TRANS64.TRYWAIT P0, [R109+URZ+0x80], R4 ;  /* 0x000080046d0075a7 */ /* 0x000ee400080011ff */
[----:B---3--:R-:W-:Y:S05]  /*6e70*/  @!P0 BRA `(.L_x_112) ;  /* 0x0000001800108947 */ /* 0x008fea0003800000 */
.L_x_111:
[----:B------:R-:W-:Y:S05]  /*6e80*/  BSYNC B0 ;  /* 0x0000000000007941 */ /* 0x000fea0003800000 */
.L_x_110:
[----:B------:R-:W-:Y:S01]  /*6e90*/  ISETP.NE.AND P0, PT, R103, RZ, PT ;  /* 0x000000ff6700720c */ /* 0x000fe20003f05270 */
[----:B---3--:R-:W-:Y:S02]  /*6ea0*/  VIADD R109, R109, 0x90 ;  /* 0x000000906d6d7836 */ /* 0x008fe40000000000 */
[----:B------:R-:W-:Y:S03]  /*6eb0*/  VIADD R90, R90, 0x1 ;  /* 0x000000015a5a7836 */ /* 0x000fe60000000000 */
[----:B--2---:R-:W-:Y:S07]  /*6ec0*/  PRMT R0, R0, 0x654, R109 ;  /* 0x0000065400007816 */ /* 0x004fee000000006d */
[----:B------:R2:W3:Y:S04]  /*6ed0*/  @P0 LDS.128 R72, [R2+UR44+0x200] ;  /* 0x0002002c02480984 */ /* 0x0004e80008000c00 */
[----:B------:R2:W4:Y:S01]  /*6ee0*/  @P0 LDS.128 R76, [R3+0x210] ;  /* 0x00021000034c0984 */ /* 0x0005220000000c00 */
        /* <DEDUP_REMOVED lines=10> */
[----:B--23--:R-:W-:Y:S02]  /*6f90*/  LOP3.LUT R89, R89, R0, RZ, 0x3c, !PT ;  /* 0x0000000059597212 */ /* 0x00cfe400078e3cff */
.L_x_109:
[----:B------:R-:W-:Y:S05]  /*6fa0*/  BSYNC B1 ;  /* 0x0000000000017941 */ /* 0x000fea0003800000 */
.L_x_108:
[----:B------:R-:W-:Y:S05]  /*6fb0*/  VIADD R0, R39, 0x40 ;  /* 0x0000004027007836 */ /* 0x000fea0000000000 */
[----:B------:R-:W-:Y:S04]  /*6fc0*/  SHF.R.U32.HI R0, RZ, 0x15, R0 ;  /* 0x00000015ff007819 */ /* 0x000fe80000011600 */
[----:B------:R-:W-:Y:S11]  /*6fd0*/  LOP3.LUT P0, RZ, R0, 0x3, R85, 0x48, !PT ;  /* 0x0000000300ff7812 */ /* 0x000ff60007804855 */
[----:B------:R-:W-:Y:S02]  /*6fe0*/  @!UPT UIADD3 URZ, UPT, UPT, URZ, URZ, URZ ;  /* 0x000000fffffff290 */ /* 0x000fe4000fffe0ff */
[----:B------:R-:W-:Y:S05]  /*6ff0*/  @!P0 BRA `(.L_x_113) ;  /* 0x0000000000408947 */ /* 0x000fea0003800000 */
[----:B------:R-:W2:Y:S01]  /*7000*/  LDCU.64 UR8, c[0x4][0x70] ;  /* 0x01000e00ff0877ac */ /* 0x000ea20008000a00 */
[----:B------:R-:W-:Y:S01]  /*7010*/  MOV R3, 0x0 ;  /* 0x0000000000037802 */ /* 0x000fe20000000f00 */
[----:B------:R-:W-:Y:S02]  /*7020*/  HFMA2 R12, -RZ, RZ, 0, 5.9604644775390625e-08 ;  /* 0x00000001ff0c7431 */ /* 0x000fe400000001ff */
[----:B------:R-:W-:Y:S02]  /*7030*/  IMAD.MOV.U32 R8, RZ, RZ, 0x192 ;  /* 0x00000192ff087424 */ /* 0x000fe400078e00ff */
[----:B------:R-:W-:Y:S01]  /*7040*/  IMAD.MOV.U32 R13, RZ, RZ, RZ ;  /* 0x000000ffff0d7224 */ /* 0x000fe200078e00ff */
[----:B------:R-:W3:Y:S01]  /*7050*/  LDCU.64 UR6, c[0x4][0x78] ;  /* 0x01000f00ff0677ac */ /* 0x000ee20008000a00 */
[----:B------:R-:W1:Y:S01]  /*7060*/  LDC.64 R2, c[0x4][R3] ;  /* 0x0100000003027b82 */ /* 0x000e620000000a00 */
[----:B------:R-:W5:Y:S01]  /*7070*/  LDCU.64 UR4, c[0x4][0x10] ;  /* 0x01000200ff0477ac */ /* 0x000f620008000a00 */
[----:B--2---:R-:W-:Y:S01]  /*7080*/  MOV R5, UR9 ;  /* 0x0000000900057c02 */ /* 0x004fe20008000f00 */
[----:B------:R-:W-:Y:S01]  /*7090*/  IMAD.U32 R4, RZ, RZ, UR8 ;  /* 0x00000008ff047e24 */ /* 0x000fe2000f8e00ff */
[----:B---3--:R-:W-:Y:S01]  /*70a0*/  MOV R7, UR7 ;  /* 0x0000000700077c02 */ /* 0x008fe20008000f00 */
[----:B------:R-:W-:Y:S01]  /*70b0*/  IMAD.U32 R6, RZ, RZ, UR6 ;  /* 0x00000006ff067e24 */ /* 0x000fe2000f8e00ff */
[----:B-----5:R-:W-:Y:S01]  /*70c0*/  MOV R11, UR5 ;  /* 0x00000005000b7c02 */ /* 0x020fe20008000f00 */
[----:B------:R-:W-:Y:S02]  /*70d0*/  IMAD.U32 R10, RZ, RZ, UR4 ;  /* 0x00000004ff0a7e24 */ /* 0x000fe4000f8e00ff */
[----:B------:R-:W-:Y:S07]  /*70e0*/  LEPC R20, `(.L_x_113) ;  /* 0x000000001014794e */ /* 0x000fee0000000000 */
[----:B-1--4-:R-:W-:Y:S05]  /*70f0*/  CALL.ABS.NOINC R2 ;  /* 0x0000000002007343 */ /* 0x012fea0003c00000 */
.L_x_113:
[----:B------:R-:W-:Y:S01]  /*7100*/  ISETP.NE.AND P0, PT, R95, RZ, PT ;  /* 0x000000ff5f00720c */ /* 0x000fe20003f05270 */
[----:B------:R-:W-:Y:S05]  /*7110*/  WARPSYNC.ALL ;  /* 0x0000000000007948 */ /* 0x000fea0003800000 */
[----:B------:R-:W-:Y:S01]  /*7120*/  R2UR UR4, R39 ;  /* 0x00000000270472ca */ /* 0x000fe200000e0000 */
[----:B------:R-:W2:Y:S01]  /*7130*/  S2UR UR6, SR_CgaCtaId ;  /* 0x00000000000679c3 */ /* 0x000ea20000008800 */
[-C--:B------:R-:W-:Y:S01]  /*7140*/  F2FP.F16.E4M3.UNPACK_B R42, R72.reuse ;  /* 0x00000048ff2a723e */ /* 0x080fe200020006ff */
[----:B------:R-:W-:Y:S01]  /*7150*/  BSSY.RECONVERGENT B0, `(.L_x_114) ;  /* 0x000009c000007945 */ /* 0x000fe20003800200 */
[----:B------:R-:W-:Y:S02]  /*7160*/  F2FP.F16.E4M3.UNPACK_B R72, R72.H1 ;  /* 0x00000048ff48723e */ /* 0x000fe400030006ff */
[-C--:B------:R-:W-:Y:S01]  /*7170*/  F2FP.F16.E4M3.UNPACK_B R46, R73.reuse ;  /* 0x00000049ff2e723e */ /* 0x080fe200020006ff */
[--C-:B------:R-:W-:Y:S01]  /*7180*/  HADD2.F32 R40, -RZ, R42.reuse.H0_H0 ;  /* 0x2000002aff287230 */ /* 0x100fe20000004100 */
[----:B------:R-:W-:Y:S01]  /*7190*/  F2FP.F16.E4M3.UNPACK_B R73, R73.H1 ;  /* 0x00000049ff49723e */ /* 0x000fe200030006ff */
[----:B------:R-:W-:Y:S01]  /*71a0*/  HADD2.F32 R42, -RZ, R42.H1_H1 ;  /* 0x3000002aff2a7230 */ /* 0x000fe20000004100 */
[-C--:B------:R-:W-:Y:S01]  /*71b0*/  F2FP.F16.E4M3.UNPACK_B R50, R74.reuse ;  /* 0x0000004aff32723e */ /* 0x080fe200020006ff */
[----:B------:R-:W-:Y:S01]  /*71c0*/  HADD2.F32 R43, -RZ, R72.H0_H0 ;  /* 0x20000048ff2b7230 */ /* 0x000fe20000004100 */
[----:B------:R-:W-:Y:S01]  /*71d0*/  F2FP.F16.E4M3.UNPACK_B R74, R74.H1 ;  /* 0x0000004aff4a723e */ /* 0x000fe200030006ff */
[----:B------:R-:W-:Y:S01]  /*71e0*/  LDTM.16dp32bit_t0_t15.x32 R4, tmem[UR4+0x40] ;  /* 0x00004004000479ee */ /* 0x000fe20008a80000 */
[----:B------:R-:W3:Y:S01]  /*71f0*/  LDTM.16dp32bit_t16_t31.x32 R4, tmem[UR4+0x60] ;  /* 0x00006004000479ee */ /* 0x000ee20008aa0000 */
[----:B------:R-:W-:Y:S01]  /*7200*/  NOP ;  /* 0x0000000000007918 */ /* 0x000fe20000000000 */
[--C-:B------:R-:W-:Y:S01]  /*7210*/  HADD2.F32 R45, -RZ, R46.reuse.H0_H0 ;  /* 0x2000002eff2d7230 */ /* 0x100fe20000004100 */
[----:B------:R-:W-:Y:S01]  /*7220*/  R2UR UR5, R100 ;  /* 0x00000000640572ca */ /* 0x000fe200000e0000 */
[----:B------:R-:W-:Y:S01]  /*7230*/  HADD2.F32 R46, -RZ, R46.H1_H1 ;  /* 0x3000002eff2e7230 */ /* 0x000fe20000004100 */
[----:B------:R-:W-:Y:S01]  /*7240*/  F2FP.F16.E4M3.UNPACK_B R54, R75 ;  /* 0x0000004bff36723e */ /* 0x000fe200020006ff */
[--C-:B------:R-:W-:Y:S01]  /*7250*/  HADD2.F32 R49, -RZ, R50.reuse.H0_H0 ;  /* 0x20000032ff317230 */ /* 0x100fe20000004100 */
[----:B----4-:R-:W-:Y:S01]  /*7260*/  F2FP.F16.E4M3.UNPACK_B R58, R76 ;  /* 0x0000004cff3a723e */ /* 0x010fe200020006ff */
[----:B------:R-:W-:Y:S01]  /*7270*/  HADD2.F32 R50, -RZ, R50.H1_H1 ;  /* 0x30000032ff327230 */ /* 0x000fe20000004100 */
[----:B------:R-:W-:Y:S01]  /*7280*/  F2FP.F16.E4M3.UNPACK_B R62, R77 ;  /* 0x0000004dff3e723e */ /* 0x000fe200020006ff */
[--C-:B------:R-:W-:Y:S01]  /*7290*/  HADD2.F32 R53, -RZ, R54.reuse.H0_H0 ;  /* 0x20000036ff357230 */ /* 0x100fe20000004100 */
[----:B------:R-:W-:Y:S01]  /*72a0*/  F2FP.F16.E4M3.UNPACK_B R66, R78 ;  /* 0x0000004eff42723e */ /* 0x000fe200020006ff */
[----:B------:R-:W-:Y:S01]  /*72b0*/  HADD2.F32 R54, -RZ, R54.H1_H1 ;  /* 0x30000036ff367230 */ /* 0x000fe20000004100 */
[----:B------:R-:W-:Y:S01]  /*72c0*/  F2FP.F16.E4M3.UNPACK_B R69, R79 ;  /* 0x0000004fff45723e */ /* 0x000fe200020006ff */
[--C-:B------:R-:W-:Y:S01]  /*72d0*/  HADD2.F32 R57, -RZ, R58.reuse.H0_H0 ;  /* 0x2000003aff397230 */ /* 0x100fe20000004100 */
[----:B------:R-:W-:Y:S01]  /*72e0*/  F2FP.F16.E4M3.UNPACK_B R75, R75.H1 ;  /* 0x0000004bff4b723e */ /* 0x000fe200030006ff */
[----:B------:R-:W-:Y:S01]  /*72f0*/  UIADD3 UR4, UPT, UPT, UR5, 0xf0, URZ ;  /* 0x000000f005047890 */ /* 0x000fe2000fffe0ff */
[----:B------:R-:W-:Y:S01]  /*7300*/  HADD2.F32 R59, -RZ, R58.H1_H1 ;  /* 0x3000003aff3b7230 */ /* 0x000fe20000004100 */
[----:B------:R-:W-:Y:S01]  /*7310*/  F2FP.F16.E4M3.UNPACK_B R76, R76.H1 ;  /* 0x0000004cff4c723e */ /* 0x000fe200030006ff */
[--C-:B------:R-:W-:Y:S01]  /*7320*/  HADD2.F32 R61, -RZ, R62.reuse.H0_H0 ;  /* 0x2000003eff3d7230 */ /* 0x100fe20000004100 */
[----:B------:R-:W-:Y:S01]  /*7330*/  F2FP.F16.E4M3.UNPACK_B R77, R77.H1 ;  /* 0x0000004dff4d723e */ /* 0x000fe200030006ff */
[----:B------:R-:W-:Y:S01]  /*7340*/  HADD2.F32 R62, -RZ, R62.H1_H1 ;  /* 0x3000003eff3e7230 */ /* 0x000fe20000004100 */
[----:B------:R-:W-:Y:S01]  /*7350*/  F2FP.F16.E4M3.UNPACK_B R78, R78.H1 ;  /* 0x0000004eff4e723e */ /* 0x000fe200030006ff */
[--C-:B------:R-:W-:Y:S01]  /*7360*/  HADD2.F32 R65, -RZ, R66.reuse.H0_H0 ;  /* 0x20000042ff417230 */ /* 0x100fe20000004100 */
[----:B--2---:R-:W-:Y:S01]  /*7370*/  UPRMT UR4, UR6, 0x654, UR4 ;  /* 0x0000065406047896 */ /* 0x004fe20008000004 */
        /* <DEDUP_REMOVED lines=8> */
[----:B------:R-:W-:Y:S01]  /*7400*/  SYNCS.ARRIVE.TRANS64.RED.A1T0 RZ, [UR4], RZ ;  /* 0x000000ffffff79a7 */ /* 0x000fe20008100404 */
        /* <DEDUP_REMOVED lines=15> */
[--C-:B------:R-:W-:Y:S02]  /*7500*/  HADD2.F32 R47, -RZ, R73.reuse.H0_H0 ;  /* 0x20000049ff2f7230 */ /* 0x100fe40000004100 */
[C---:B------:R-:W-:Y:S01]  /*7510*/  FMUL R10, R38.reuse, R10 ;  /* 0x0000000a260a7220 */ /* 0x040fe20000400000 */
[C---:B------:R-:W-:Y:S01]  /*7520*/  FFMA R6, R41.reuse, R43, R6 ;  /* 0x0000002b29067223 */ /* 0x040fe20000000006 */
[----:B------:R-:W-:Y:S02]  /*7530*/  HADD2.F32 R48, -RZ, R73.H1_H1 ;  /* 0x30000049ff307230 */ /* 0x000fe40000004100 */
[C---:B------:R-:W-:Y:S01]  /*7540*/  FFMA R7, R41.reuse, R44, R7 ;  /* 0x0000002c29077223 */ /* 0x040fe20000000007 */
[C---:B------:R-:W-:Y:S01]  /*7550*/  FFMA R8, R41.reuse, R45, R8 ;  /* 0x0000002d29087223 */ /* 0x040fe20000000008 */
[C---:B------:R-:W-:Y:S01]  /*7560*/  FFMA R9, R41.reuse, R46, R9 ;  /* 0x0000002e29097223 */ /* 0x040fe20000000009 */
[----:B------:R-:W-:Y:S01]  /*7570*/  FFMA R10, R41, R47, R10 ;  /* 0x0000002f290a7223 */ /* 0x000fe2000000000a */
[----:B------:R-:W-:Y:S01]  /*7580*/  HADD2.F32 R43, -RZ, R69.H0_H0 ;  /* 0x20000045ff2b7230 */ /* 0x000fe20000004100 */
[----:B-1----:R-:W-:Y:S01]  /*7590*/  F2FP.SATFINITE.E4M3.F32.PACK_AB_MERGE_C R96, R7, R6, RZ ;  /* 0x000000060760723e */ /* 0x002fe200048070ff */
[C---:B------:R-:W-:Y:S01]  /*75a0*/  FMUL R11, R38.reuse, R11 ;  /* 0x0000000b260b7220 */ /* 0x040fe20000400000 */
[--C-:B------:R-:W-:Y:S02]  /*75b0*/  HADD2.F32 R51, -RZ, R74.reuse.H0_H0 ;  /* 0x2000004aff337230 */ /* 0x100fe40000004100 */
[C---:B------:R-:W-:Y:S01]  /*75c0*/  FMUL R14, R38.reuse, R14 ;  /* 0x0000000e260e7220 */ /* 0x040fe20000400000 */
[----:B------:R-:W-:Y:S01]  /*75d0*/  HADD2.F32 R52, -RZ, R74.H1_H1 ;  /* 0x3000004aff347230 */ /* 0x000fe20000004100 */
[----:B------:R-:W-:Y:S01]  /*75e0*/  F2FP.SATFINITE.E4M3.F32.PACK_AB_MERGE_C R96, R5, R4, R96 ;  /* 0x000000040560723e */ /* 0x000fe20004807060 */
[C---:B------:R-:W-:Y:S01]  /*75f0*/  FFMA R11, R41.reuse, R48, R11 ;  /* 0x00000030290b7223 */ /* 0x040fe2000000000b */
[C---:B------:R-:W-:Y:S01]  /*7600*/  FFMA R12, R41.reuse, R49, R12 ;  /* 0x00000031290c7223 */ /* 0x040fe2000000000c */
[C---:B------:R-:W-:Y:S01]  /*7610*/  FFMA R13, R41.reuse, R50, R13 ;  /* 0x00000032290d7223 */ /* 0x040fe2000000000d */
[----:B------:R-:W-:Y:S01]  /*7620*/  FFMA R14, R41, R51, R14 ;  /* 0x00000033290e7223 */ /* 0x000fe2000000000e */
[C---:B------:R-:W-:Y:S01]  /*7630*/  FMUL R15, R38.reuse, R15 ;  /* 0x0000000f260f7220 */ /* 0x040fe20000400000 */
[----:B------:R-:W-:Y:S01]  /*7640*/  F2FP.F16.E4M3.UNPACK_B R79, R79.H1 ;  /* 0x0000004fff4f723e */ /* 0x000fe200030006ff */
[--C-:B------:R-:W-:Y:S01]  /*7650*/  HADD2.F32 R55, -RZ, R75.reuse.H0_H0 ;  /* 0x2000004bff377230 */ /* 0x100fe20000004100 */
[----:B------:R-:W-:Y:S01]  /*7660*/  F2FP.SATFINITE.E4M3.F32.PACK_AB_MERGE_C R97, R11, R10, RZ ;  /* 0x0000000a0b61723e */ /* 0x000fe200048070ff */
[C---:B------:R-:W-:Y:S01]  /*7670*/  FFMA R15, R41.reuse, R52, R15 ;  /* 0x00000034290f7223 */ /* 0x040fe2000000000f */
[C---:B------:R-:W-:Y:S01]  /*7680*/  FFMA R16, R41.reuse, R53, R16 ;  /* 0x0000003529107223 */ /* 0x040fe20000000010 */
[----:B------:R-:W-:Y:S01]  /*7690*/  FFMA R17, R41, R54, R17 ;  /* 0x0000003629117223 */ /* 0x000fe20000000011 */
[----:B------:R-:W-:Y:S01]  /*76a0*/  F2FP.SATFINITE.E4M3.F32.PACK_AB_MERGE_C R97, R9, R8, R97 ;  /* 0x000000080961723e */ /* 0x000fe20004807061 */
[----:B------:R-:W-:Y:S01]  /*76b0*/  HADD2.F32 R56, -RZ, R75.H1_H1 ;  /* 0x3000004bff387230 */ /* 0x000fe20000004100 */
[----:B------:R-:W-:Y:S01]  /*76c0*/  F2FP.SATFINITE.E4M3.F32.PACK_AB_MERGE_C R98, R15, R14, RZ ;  /* 0x0000000e0f62723e */ /* 0x000fe200048070ff */
[C---:B------:R-:W-:Y:S01]  /*76d0*/  FMUL R18, R38.reuse, R18 ;  /* 0x0000001226127220 */ /* 0x040fe20000400000 */
[C---:B------:R-:W-:Y:S01]  /*76e0*/  FMUL R19, R38.reuse, R19 ;  /* 0x0000001326137220 */ /* 0x040fe20000400000 */
[--C-:B------:R-:W-:Y:S02]  /*76f0*/  HADD2.F32 R58, -RZ, R76.reuse.H0_H0 ;  /* 0x2000004cff3a7230 */ /* 0x100fe40000004100 */
[C---:B------:R-:W-:Y:S01]  /*7700*/  FMUL R3, R38.reuse, R22 ;  /* 0x0000001626037220 */ /* 0x040fe20000400000 */
[C---:B------:R-:W-:Y:S01]  /*7710*/  FFMA R18, R41.reuse, R55, R18 ;  /* 0x0000003729127223 */ /* 0x040fe20000000012 */
[----:B------:R-:W-:Y:S02]  /*7720*/  HADD2.F32 R60, -RZ, R76.H1_H1 ;  /* 0x3000004cff3c7230 */ /* 0x000fe40000004100 */
        /* <DEDUP_REMOVED lines=42> */
[----:B------:R-:W-:Y:S03]  /*79d0*/  IADD3 R70, PT, PT, R36, 0x1, RZ ;  /* 0x0000000124467810 */ /* 0x000fe60007ffe0ff */
        /* <DEDUP_REMOVED lines=10> */
[----:B------:R-:W-:Y:S02]  /*7a80*/  UIADD3 UR9, UPT, UPT, UR49, 0x40, URZ ;  /* 0x0000004031097890 */ /* 0x000fe4000fffe0ff */
[----:B------:R-:W-:Y:S01]  /*7a90*/  UIADD3 UR8, UPT, UPT, UR44, 0x3200, URZ ;  /* 0x000032002c087890 */ /* 0x000fe2000fffe0ff */
[----:B------:R-:W-:Y:S01]  /*7aa0*/  UMOV UR10, UR50 ;  /* 0x00000032000a7c82 */ /* 0x000fe20008000000 */
[----:B------:R-:W-:Y:S01]  /*7ab0*/  UMOV UR11, UR36 ;  /* 0x00000024000b7c82 */ /* 0x000fe20008000000 */
[----:B--2---:R-:W-:Y:S04]  /*7ac0*/  UIADD3 UR4, UP0, UPT, UR6, 0x680, URZ ;  /* 0x0000068006047890 */ /* 0x004fe8000ff1e0ff */
[----:B------:R-:W-:Y:S09]  /*7ad0*/  UIADD3.X UR5, UPT, UPT, URZ, UR7, URZ, UP0, !UPT ;  /* 0x00000007ff057290 */ /* 0x000ff200087fe4ff */
[----:B------:R2:W-:Y:S01]  /*7ae0*/  UTMASTG.3D [UR8], [UR4] ;  /* 0x00000008040073b5 */ /* 0x0005e20008010000 */
[----:B------:R0:W-:Y:S01]  /*7af0*/  UTMACMDFLUSH ;  /* 0x00000000000079b7 */ /* 0x0001e20000000000 */
[----:B--2---:R-:W-:Y:S04]  /*7b00*/  DEPBAR.LE SB0, 0x1 ;  /* 0x000080400000791a */ /* 0x004fe80000000000 */
.L_x_115:
[----:B------:R-:W-:Y:S05]  /*7b10*/  BSYNC.RECONVERGENT B0 ;  /* 0x0000000000007941 */ /* 0x000fea0003800200 */
.L_x_114:
[----:B------:R-:W-:Y:S01]  /*7b20*/  BAR.SYNC.DEFER_BLOCKING 0x1, 0x80 ;  /* 0x0042000000007b1d */ /* 0x000fe20000010000 */
[----:B------:R-:W-:Y:S01]  /*7b30*/  ISETP.NE.AND P0, PT, R87, 0x2, PT ;  /* 0x000000025700780c */ /* 0x000fe20003f05270 */
[----:B------:R-:W-:Y:S01]  /*7b40*/  UISETP.NE.AND UP0, UPT, UR45, URZ, UPT ;  /* 0x000000ff2d00728c */ /* 0x000fe2000bf05270 */
[----:B------:R-:W-:Y:S01]  /*7b50*/  ISETP.NE.AND P1, PT, R70, 0x4, PT ;  /* 0x000000044600780c */ /* 0x000fe20003f25270 */
[----:B------:R-:W-:Y:S01]  /*7b60*/  UIADD3 UR30, UPT, UPT, UR37, UR62, URZ ;  /* 0x0000003e251e7290 */ /* 0x000fe2000fffe0ff */
[----:B------:R-:W-:Y:S01]  /*7b70*/  SEL R0, RZ, 0x1, P0 ;  /* 0x00000001ff007807 */ /* 0x000fe20000000000 */
[----:B------:R-:W-:Y:S01]  /*7b80*/  UIADD3 UR20, UPT, UPT, UR38, UR59, URZ ;  /* 0x0000003b26147290 */ /* 0x000fe2000fffe0ff */
[----:B------:R-:W-:Y:S02]  /*7b90*/  SEL R3, RZ, 0x1, P1 ;  /* 0x00000001ff037807 */ /* 0x000fe40000800000 */
[----:B------:R-:W-:Y:S02]  /*7ba0*/  LOP3.LUT R91, R91, R0, RZ, 0x3c, !PT ;  /* 0x000000005b5b7212 */ /* 0x000fe400078e3cff */
[----:B------:R-:W-:Y:S02]  /*7bb0*/  LOP3.LUT R92, R92, R3, RZ, 0x3c, !PT ;  /* 0x000000035c5c7212 */ /* 0x000fe400078e3cff */
[----:B------:R-:W-:Y:S02]  /*7bc0*/  SEL R87, R87, RZ, P0 ;  /* 0x000000ff57577207 */ /* 0x000fe40000000000 */
[----:B------:R-:W-:Y:S01]  /*7bd0*/  SEL R36, R70, RZ, P1 ;  /* 0x000000ff46247207 */ /* 0x000fe20000800000 */
[----:B------:R-:W-:Y:S01]  /*7be0*/  UMOV UR36, UR58 ;  /* 0x0000003a00247c82 */ /* 0x000fe20008000000 */
[----:B------:R-:W-:Y:S05]  /*7bf0*/  BRA.U UP0, `(.L_x_116) ;  /* 0xffffffd500987547 */ /* 0x000fea000b83ffff */
[----:B------:R-:W-:Y:S05]  /*7c00*/  EXIT ;  /* 0x000000000000794d */ /* 0x000fea0003800000 */
.L_x_25:
[----:B-1----:R1:W3:Y:S02]  /*7c10*/  SYNCS.PHASECHK.TRANS64.TRYWAIT P0, [R0+URZ+0x120], R3 ;  /* 0x00012003000075a7 */ /* 0x0022e400080011ff */
[----:B---3--:R-:W-:Y:S05]  /*7c20*/  @!P0 NANOSLEEP.SYNCS 0x989680 ;  /* 0x009896800000895d */ /* 0x008fea0003900000 */
[----:B------:R-:W3:Y:S02]  /*7c30*/  @!P0 SYNCS.PHASECHK.TRANS64 P0, [R0+URZ+0x120], R3 ;  /* 0x00012003000085a7 */ /* 0x000ee400080010ff */
[----:B---3--:R-:W-:Y:S05]  /*7c40*/  @!P0 BRA `(.L_x_25) ;  /* 0xfffffffc00f08947 */ /* 0x008fea000383ffff */
[----:B------:R-:W-:Y:S05]  /*7c50*/  BRA `(.L_x_117) ;  /* 0xffffff9c00407947 */ /* 0x000fea000383ffff */
.L_x_28:
[----:B-1----:R-:W-:-:S07]  /*7c60*/  MOV R0, UR33 ;  /* 0x0000002100007c02 */ /* 0x002fce0008000f00 */
.L_x_118:
[----:B-1----:R1:W3:Y:S02]  /*7c70*/  SYNCS.PHASECHK.TRANS64.TRYWAIT P0, [R0+URZ+0x40], R3 ;  /* 0x00004003000075a7 */ /* 0x0022e400080011ff */
[----:B---3--:R-:W-:Y:S05]  /*7c80*/  @!P0 NANOSLEEP.SYNCS 0x989680 ;  /* 0x009896800000895d */ /* 0x008fea0003900000 */
[----:B------:R-:W3:Y:S02]  /*7c90*/  @!P0 SYNCS.PHASECHK.TRANS64 P0, [R0+URZ+0x40], R3 ;  /* 0x00004003000085a7 */ /* 0x000ee400080010ff */
[----:B---3--:R-:W-:Y:S05]  /*7ca0*/  @!P0 BRA `(.L_x_118) ;  /* 0xfffffffc00f08947 */ /* 0x008fea000383ffff */
[----:B------:R-:W-:Y:S05]  /*7cb0*/  BRA `(.L_x_27) ;  /* 0xffffff9c00807947 */ /* 0x000fea000383ffff */
.L_x_35:
[----:B-1----:R-:W-:-:S07]  /*7cc0*/  MOV R0, UR9 ;  /* 0x0000000900007c02 */ /* 0x002fce0008000f00 */
.L_x_119:
[----:B-1----:R1:W3:Y:S02]  /*7cd0*/  SYNCS.PHASECHK.TRANS64.TRYWAIT P0, [R0+URZ+0x40], R3 ;  /* 0x00004003000075a7 */ /* 0x0022e400080011ff */
[----:B---3--:R-:W-:Y:S05]  /*7ce0*/  @!P0 NANOSLEEP.SYNCS 0x989680 ;  /* 0x009896800000895d */ /* 0x008fea0003900000 */
[----:B------:R-:W3:Y:S02]  /*7cf0*/  @!P0 SYNCS.PHASECHK.TRANS64 P0, [R0+URZ+0x40], R3 ;  /* 0x00004003000085a7 */ /* 0x000ee400080010ff */
[----:B---3--:R-:W-:Y:S05]  /*7d00*/  @!P0 BRA `(.L_x_119) ;  /* 0xfffffffc00f08947 */ /* 0x008fea000383ffff */
[----:B------:R-:W-:Y:S05]  /*7d10*/  BRA `(.L_x_34) ;  /* 0xffffffa0003c7947 */ /* 0x000fea000383ffff */
.L_x_40:
[----:B-1----:R1:W3:Y:S02]  /*7d20*/  SYNCS.PHASECHK.TRANS64.TRYWAIT P0, [R3+URZ+0xb0], R0 ;  /* 0x0000b000030075a7 */ /* 0x0022e400080011ff */
[----:B---3--:R-:W-:Y:S05]  /*7d30*/  @!P0 NANOSLEEP.SYNCS 0x989680 ;  /* 0x009896800000895d */ /* 0x008fea0003900000 */
[----:B------:R-:W3:Y:S02]  /*7d40*/  @!P0 SYNCS.PHASECHK.TRANS64 P0, [R3+URZ+0xb0], R0 ;  /* 0x0000b000030085a7 */ /* 0x000ee400080010ff */
[----:B---3--:R-:W-:Y:S05]  /*7d50*/  @!P0 BRA `(.L_x_40) ;  /* 0xfffffffc00f08947 */ /* 0x008fea000383ffff */
[----:B------:R-:W-:Y:S05]  /*7d60*/  BRA `(.L_x_120) ;  /* 0xffffffa000dc7947 */ /* 0x000fea000383ffff */
.L_x_44:
[----:B-1----:R-:W-:-:S07]  /*7d70*/  MOV R0, UR4 ;  /* 0x0000000400007c02 */ /* 0x002fce0008000f00 */
.L_x_121:
[----:B-1----:R1:W3:Y:S02]  /*7d80*/  SYNCS.PHASECHK.TRANS64.TRYWAIT P0, [R0+URZ], R3 ;  /* 0x00000003000075a7 */ /* 0x0022e400080011ff */
[----:B---3--:R-:W-:Y:S05]  /*7d90*/  @!P0 NANOSLEEP.SYNCS 0x989680 ;  /* 0x009896800000895d */ /* 0x008fea0003900000 */
[----:B------:R-:W3:Y:S02]  /*7da0*/  @!P0 SYNCS.PHASECHK.TRANS64 P0, [R0+URZ], R3 ;  /* 0x00000003000085a7 */ /* 0x000ee400080010ff */
[----:B---3--:R-:W-:Y:S05]  /*7db0*/  @!P0 BRA `(.L_x_121) ;  /* 0xfffffffc00f08947 */ /* 0x008fea000383ffff */
[----:B------:R-:W-:Y:S05]  /*7dc0*/  BRA `(.L_x_122) ;  /* 0xffffffa800807947 */ /* 0x000fea000383ffff */
.L_x_45:
[----:B------:R-:W-:-:S07]  /*7dd0*/  MOV R0, UR5 ;  /* 0x0000000500007c02 */ /* 0x000fce0008000f00 */
.L_x_123:
[----:B-1----:R1:W3:Y:S02]  /*7de0*/  SYNCS.PHASECHK.TRANS64.TRYWAIT P0, [R0+URZ], R3 ;  /* 0x00000003000075a7 */ /* 0x0022e400080011ff */
[----:B---3--:R-:W-:Y:S05]  /*7df0*/  @!P0 NANOSLEEP.SYNCS 0x989680 ;  /* 0x009896800000895d */ /* 0x008fea0003900000 */
[----:B------:R-:W3:Y:S02]  /*7e00*/  @!P0 SYNCS.PHASECHK.TRANS64 P0, [R0+URZ], R3 ;  /* 0x00000003000085a7 */ /* 0x000ee400080010ff */
[----:B---3--:R-:W-:Y:S05]  /*7e10*/  @!P0 BRA `(.L_x_123) ;  /* 0xfffffffc00f08947 */ /* 0x008fea000383ffff */
[----:B------:R-:W-:Y:S05]  /*7e20*/  BRA `(.L_x_124) ;  /* 0xffffffa8008c7947 */ /* 0x000fea000383ffff */
.L_x_46:
[----:B------:R-:W-:-:S07]  /*7e30*/  MOV R0, UR5 ;  /* 0x0000000500007c02 */ /* 0x000fce0008000f00 */
.L_x_125:
[----:B-1----:R1:W3:Y:S02]  /*7e40*/  SYNCS.PHASECHK.TRANS64.TRYWAIT P0, [R0+URZ], R3 ;  /* 0x00000003000075a7 */ /* 0x0022e400080011ff */
[----:B---3--:R-:W-:Y:S05]  /*7e50*/  @!P0 NANOSLEEP.SYNCS 0x989680 ;  /* 0x009896800000895d */ /* 0x008fea0003900000 */
[----:B------:R-:W3:Y:S02]  /*7e60*/  @!P0 SYNCS.PHASECHK.TRANS64 P0, [R0+URZ], R3 ;  /* 0x00000003000085a7 */ /* 0x000ee400080010ff */
[----:B---3--:R-:W-:Y:S05]  /*7e70*/  @!P0 BRA `(.L_x_125) ;  /* 0xfffffffc00f08947 */ /* 0x008fea000383ffff */
[----:B------:R-:W-:Y:S05]  /*7e80*/  BRA `(.L_x_126) ;  /* 0xffffffa800987947 */ /* 0x000fea000383ffff */
.L_x_47:
[----:B------:R-:W-:-:S07]  /*7e90*/  MOV R0, UR5 ;  /* 0x0000000500007c02 */ /* 0x000fce0008000f00 */
.L_x_127:
[----:B-1----:R1:W3:Y:S02]  /*7ea0*/  SYNCS.PHASECHK.TRANS64.TRYWAIT P0, [R0+URZ], R3 ;  /* 0x00000003000075a7 */ /* 0x0022e400080011ff */
[----:B---3--:R-:W-:Y:S05]  /*7eb0*/  @!P0 NANOSLEEP.SYNCS 0x989680 ;  /* 0x009896800000895d */ /* 0x008fea0003900000 */
[----:B------:R-:W3:Y:S02]  /*7ec0*/  @!P0 SYNCS.PHASECHK.TRANS64 P0, [R0+URZ], R3 ;  /* 0x00000003000085a7 */ /* 0x000ee400080010ff */
[----:B---3--:R-:W-:Y:S05]  /*7ed0*/  @!P0 BRA `(.L_x_127) ;  /* 0xfffffffc00f08947 */ /* 0x008fea000383ffff */
[----:B------:R-:W-:Y:S05]  /*7ee0*/  BRA `(.L_x_128) ;  /* 0xffffffa800a47947 */ /* 0x000fea000383ffff */
.L_x_48:
[----:B------:R-:W-:-:S07]  /*7ef0*/  MOV R0, UR5 ;  /* 0x0000000500007c02 */ /* 0x000fce0008000f00 */
.L_x_129:
[----:B-1----:R1:W3:Y:S02]  /*7f00*/  SYNCS.PHASECHK.TRANS64.TRYWAIT P0, [R0+URZ], R3 ;  /* 0x00000003000075a7 */ /* 0x0022e400080011ff */
[----:B---3--:R-:W-:Y:S05]  /*7f10*/  @!P0 NANOSLEEP.SYNCS 0x989680 ;  /* 0x009896800000895d */ /* 0x008fea0003900000 */
[----:B------:R-:W3:Y:S02]  /*7f20*/  @!P0 SYNCS.PHASECHK.TRANS64 P0, [R0+URZ], R3 ;  /* 0x00000003000085a7 */ /* 0x000ee400080010ff */
[----:B---3--:R-:W-:Y:S05]  /*7f30*/  @!P0 BRA `(.L_x_129) ;  /* 0xfffffffc00f08947 */ /* 0x008fea000383ffff */
[----:B------:R-:W-:Y:S05]  /*7f40*/  BRA `(.L_x_130) ;  /* 0xffffffa800b07947 */ /* 0x000fea000383ffff */
.L_x_49:
[----:B------:R-:W-:-:S07]  /*7f50*/  MOV R0, UR5 ;  /* 0x0000000500007c02 */ /* 0x000fce0008000f00 */
.L_x_131:
[----:B-1----:R1:W3:Y:S02]  /*7f60*/  SYNCS.PHASECHK.TRANS64.TRYWAIT P0, [R0+URZ], R3 ;  /* 0x00000003000075a7 */ /* 0x0022e400080011ff */
[----:B---3--:R-:W-:Y:S05]  /*7f70*/  @!P0 NANOSLEEP.SYNCS 0x989680 ;  /* 0x009896800000895d */ /* 0x008fea0003900000 */
[----:B------:R-:W3:Y:S02]  /*7f80*/  @!P0 SYNCS.PHASECHK.TRANS64 P0, [R0+URZ], R3 ;  /* 0x00000003000085a7 */ /* 0x000ee400080010ff */
[----:B---3--:R-:W-:Y:S05]  /*7f90*/  @!P0 BRA `(.L_x_131) ;  /* 0xfffffffc00f08947 */ /* 0x008fea000383ffff */
[----:B------:R-:W-:Y:S05]  /*7fa0*/  BRA `(.L_x_132) ;  /* 0xffffffa800bc7947 */ /* 0x000fea000383ffff */
.L_x_50:
[----:B------:R-:W-:-:S07]  /*7fb0*/  MOV R0, UR5 ;  /* 0x0000000500007c02 */ /* 0x000fce0008000f00 */
.L_x_133:
[----:B-1----:R1:W3:Y:S02]  /*7fc0*/  SYNCS.PHASECHK.TRANS64.TRYWAIT P0, [R0+URZ], R3 ;  /* 0x00000003000075a7 */ /* 0x0022e400080011ff */
[----:B---3--:R-:W-:Y:S05]  /*7fd0*/  @!P0 NANOSLEEP.SYNCS 0x989680 ;  /* 0x009896800000895d */ /* 0x008fea0003900000 */
[----:B------:R-:W3:Y:S02]  /*7fe0*/  @!P0 SYNCS.PHASECHK.TRANS64 P0, [R0+URZ], R3 ;  /* 0x00000003000085a7 */ /* 0x000ee400080010ff */
[----:B---3--:R-:W-:Y:S05]  /*7ff0*/  @!P0 BRA `(.L_x_133) ;  /* 0xfffffffc00f08947 */ /* 0x008fea000383ffff */
[----:B------:R-:W-:Y:S05]  /*8000*/  BRA `(.L_x_134) ;  /* 0xffffffa800c87947 */ /* 0x000fea000383ffff */
.L_x_53:
[----:B--2---:R2:W3:Y:S02]  /*8010*/  SYNCS.PHASECHK.TRANS64.TRYWAIT P0, [R2+URZ+0x110], R5 ;  /* 0x00011005020075a7 */ /* 0x0044e400080011ff */
[----:B---3--:R-:W-:Y:S05]  /*8020*/  @!P0 NANOSLEEP.SYNCS 0x989680 ;  /* 0x009896800000895d */ /* 0x008fea0003900000 */
[----:B------:R-:W3:Y:S02]  /*8030*/  @!P0 SYNCS.PHASECHK.TRANS64 P0, [R2+URZ+0x110], R5 ;  /* 0x00011005020085a7 */ /* 0x000ee400080010ff */
[----:B---3--:R-:W-:Y:S05]  /*8040*/  @!P0 BRA `(.L_x_53) ;  /* 0xfffffffc00f08947 */ /* 0x008fea000383ffff */
[----:B------:R-:W-:Y:S05]  /*8050*/  BRA `(.L_x_135) ;  /* 0xffffffac002c7947 */ /* 0x000fea000383ffff */
.L_x_54:
[----:B------:R-:W-:-:S07]  /*8060*/  MOV R2, UR4 ;  /* 0x0000000400027c02 */ /* 0x000fce0008000f00 */
.L_x_136:
[----:B--2---:R2:W3:Y:S02]  /*8070*/  SYNCS.PHASECHK.TRANS64.TRYWAIT P0, [R2+URZ+0xc0], R5 ;  /* 0x0000c005020075a7 */ /* 0x0044e400080011ff */
[----:B---3--:R-:W-:Y:S05]  /*8080*/  @!P0 NANOSLEEP.SYNCS 0x989680 ;  /* 0x009896800000895d */ /* 0x008fea0003900000 */
[----:B------:R-:W3:Y:S02]  /*8090*/  @!P0 SYNCS.PHASECHK.TRANS64 P0, [R2+URZ+0xc0], R5 ;  /* 0x0000c005020085a7 */ /* 0x000ee400080010ff */
[----:B---3--:R-:W-:Y:S05]  /*80a0*/  @!P0 BRA `(.L_x_136) ;  /* 0xfffffffc00f08947 */ /* 0x008fea000383ffff */
[----:B------:R-:W-:Y:S05]  /*80b0*/  BRA `(.L_x_137) ;  /* 0xffffffac003c7947 */ /* 0x000fea000383ffff */
.L_x_55:
[----:B--2---:R2:W3:Y:S02]  /*80c0*/  SYNCS.PHASECHK.TRANS64.TRYWAIT P1, [R2+URZ+0xb0], R5 ;  /* 0x0000b005020075a7 */ /* 0x0044e400080211ff */
[----:B---3--:R-:W-:Y:S05]  /*80d0*/  @!P1 NANOSLEEP.SYNCS 0x989680 ;  /* 0x009896800000995d */ /* 0x008fea0003900000 */
[----:B------:R-:W3:Y:S02]  /*80e0*/  @!P1 SYNCS.PHASECHK.TRANS64 P1, [R2+URZ+0xb0], R5 ;  /* 0x0000b005020095a7 */ /* 0x000ee400080210ff */
[----:B---3--:R-:W-:Y:S05]  /*80f0*/  @!P1 BRA `(.L_x_55) ;  /* 0xfffffffc00f09947 */ /* 0x008fea000383ffff */
[----:B------:R-:W-:Y:S05]  /*8100*/  BRA `(.L_x_138) ;  /* 0xffffffac006c7947 */ /* 0x000fea000383ffff */
.L_x_58:
[----:B------:R-:W-:-:S07]  /*8110*/  MOV R0, UR4 ;  /* 0x0000000400007c02 */ /* 0x000fce0008000f00 */
.L_x_139:
[----:B--2---:R2:W3:Y:S02]  /*8120*/  SYNCS.PHASECHK.TRANS64.TRYWAIT P0, [R0+URZ+0xc0], R3 ;  /* 0x0000c003000075a7 */ /* 0x0044e400080011ff */
[----:B---3--:R-:W-:Y:S05]  /*8130*/  @!P0 NANOSLEEP.SYNCS 0x989680 ;  /* 0x009896800000895d */ /* 0x008fea0003900000 */
[----:B------:R-:W3:Y:S02]  /*8140*/  @!P0 SYNCS.PHASECHK.TRANS64 P0, [R0+URZ+0xc0], R3 ;  /* 0x0000c003000085a7 */ /* 0x000ee400080010ff */
[----:B---3--:R-:W-:Y:S05]  /*8150*/  @!P0 BRA `(.L_x_139) ;  /* 0xfffffffc00f08947 */ /* 0x008fea000383ffff */
[----:B------:R-:W-:Y:S05]  /*8160*/  BRA `(.L_x_57) ;  /* 0xffffffac00c07947 */ /* 0x000fea000383ffff */
.L_x_65:
[----:B-1----:R1:W2:Y:S02]  /*8170*/  SYNCS.PHASECHK.TRANS64.TRYWAIT P1, [R0+URZ+0xb0], R5 ;  /* 0x0000b005000075a7 */ /* 0x0022a400080211ff */
[----:B--2---:R-:W-:Y:S05]  /*8180*/  @!P1 NANOSLEEP.SYNCS 0x989680 ;  /* 0x009896800000995d */ /* 0x004fea0003900000 */
[----:B------:R-:W2:Y:S02]  /*8190*/  @!P1 SYNCS.PHASECHK.TRANS64 P1, [R0+URZ+0xb0], R5 ;  /* 0x0000b005000095a7 */ /* 0x000ea400080210ff */
[----:B--2---:R-:W-:Y:S05]  /*81a0*/  @!P1 BRA `(.L_x_65) ;  /* 0xfffffffc00f09947 */ /* 0x004fea000383ffff */
[----:B------:R-:W-:Y:S05]  /*81b0*/  BRA `(.L_x_140) ;  /* 0xffffffb400387947 */ /* 0x000fea000383ffff */
.L_x_66:
[----:B------:R-:W-:-:S07]  /*81c0*/  MOV R3, UR31 ;  /* 0x0000001f00037c02 */ /* 0x000fce0008000f00 */
.L_x_141:
[----:B-1----:R1:W2:Y:S02]  /*81d0*/  SYNCS.PHASECHK.TRANS64.TRYWAIT P0, [R3+URZ+0xf0], R0 ;  /* 0x0000f000030075a7 */ /* 0x0022a400080011ff */
[----:B--2---:R-:W-:Y:S05]  /*81e0*/  @!P0 NANOSLEEP.SYNCS 0x989680 ;  /* 0x009896800000895d */ /* 0x004fea0003900000 */
[----:B------:R-:W2:Y:S02]  /*81f0*/  @!P0 SYNCS.PHASECHK.TRANS64 P0, [R3+URZ+0xf0], R0 ;  /* 0x0000f000030085a7 */ /* 0x000ea400080010ff */
[----:B--2---:R-:W-:Y:S05]  /*8200*/  @!P0 BRA `(.L_x_141) ;  /* 0xfffffffc00f08947 */ /* 0x004fea000383ffff */
[----:B------:R-:W-:Y:S05]  /*8210*/  BRA `(.L_x_142) ;  /* 0xffffffb400887947 */ /* 0x000fea000383ffff */
.L_x_69:
[----:B------:R-:W-:Y:S07]  /*8220*/  MOV R0, UR5 ;  /* 0x0000000500007c02 */ /* 0x000fee0008000f00 */
.L_x_143:
[----:B-1----:R1:W2:Y:S02]  /*8230*/  SYNCS.PHASECHK.TRANS64.TRYWAIT P0, [R0+URZ], R3 ;  /* 0x00000003000075a7 */ /* 0x0022a400080011ff */
[----:B--2---:R-:W-:Y:S05]  /*8240*/  @!P0 NANOSLEEP.SYNCS 0x989680 ;  /* 0x009896800000895d */ /* 0x004fea0003900000 */
[----:B------:R-:W2:Y:S02]  /*8250*/  @!P0 SYNCS.PHASECHK.TRANS64 P0, [R0+URZ], R3 ;  /* 0x00000003000085a7 */ /* 0x000ea400080010ff */
[----:B--2---:R-:W-:Y:S05]  /*8260*/  @!P0 BRA `(.L_x_143) ;  /* 0xfffffffc00f08947 */ /* 0x004fea000383ffff */
[----:B------:R-:W-:Y:S05]  /*8270*/  BRA `(.L_x_68) ;  /* 0xffffffb400a47947 */ /* 0x000fea000383ffff */
.L_x_72:
[----:B------:R-:W-:-:S07]  /*8280*/  MOV R0, UR4 ;  /* 0x0000000400007c02 */ /* 0x000fce0008000f00 */
.L_x_144:
[----:B--2---:R2:W4:Y:S02]  /*8290*/  SYNCS.PHASECHK.TRANS64.TRYWAIT P0, [R0+URZ], R3 ;  /* 0x00000003000075a7 */ /* 0x00452400080011ff */
[----:B----4-:R-:W-:Y:S05]  /*82a0*/  @!P0 NANOSLEEP.SYNCS 0x989680 ;  /* 0x009896800000895d */ /* 0x010fea0003900000 */
[----:B------:R-:W4:Y:S02]  /*82b0*/  @!P0 SYNCS.PHASECHK.TRANS64 P0, [R0+URZ], R3 ;  /* 0x00000003000085a7 */ /* 0x000f2400080010ff */
[----:B----4-:R-:W-:Y:S05]  /*82c0*/  @!P0 BRA `(.L_x_144) ;  /* 0xfffffffc00f08947 */ /* 0x010fea000383ffff */
[----:B------:R-:W-:Y:S05]  /*82d0*/  BRA `(.L_x_145) ;  /* 0xffffffb800807947 */ /* 0x000fea000383ffff */
.L_x_73:
[----:B------:R-:W-:-:S07]  /*82e0*/  MOV R0, UR5 ;  /* 0x0000000500007c02 */ /* 0x000fce0008000f00 */
.L_x_146:
[----:B-1----:R1:W2:Y:S02]  /*82f0*/  SYNCS.PHASECHK.TRANS64.TRYWAIT P0, [R0+URZ], R3 ;  /* 0x00000003000075a7 */ /* 0x0022a400080011ff */
[----:B--2---:R-:W-:Y:S05]  /*8300*/  @!P0 NANOSLEEP.SYNCS 0x989680 ;  /* 0x009896800000895d */ /* 0x004fea0003900000 */
[----:B------:R-:W2:Y:S02]  /*8310*/  @!P0 SYNCS.PHASECHK.TRANS64 P0, [R0+URZ], R3 ;  /* 0x00000003000085a7 */ /* 0x000ea400080010ff */
[----:B--2---:R-:W-:Y:S05]  /*8320*/  @!P0 BRA `(.L_x_146) ;  /* 0xfffffffc00f08947 */ /* 0x004fea000383ffff */
[----:B------:R-:W-:Y:S05]  /*8330*/  BRA `(.L_x_147) ;  /* 0xffffffb8008c7947 */ /* 0x000fea000383ffff */
.L_x_74:
[----:B------:R-:W-:-:S07]  /*8340*/  MOV R0, UR5 ;  /* 0x0000000500007c02 */ /* 0x000fce0008000f00 */
.L_x_148:
[----:B-1----:R1:W2:Y:S02]  /*8350*/  SYNCS.PHASECHK.TRANS64.TRYWAIT P0, [R0+URZ], R3 ;  /* 0x00000003000075a7 */ /* 0x0022a400080011ff */
[----:B--2---:R-:W-:Y:S05]  /*8360*/  @!P0 NANOSLEEP.SYNCS 0x989680 ;  /* 0x009896800000895d */ /* 0x004fea0003900000 */
[----:B------:R-:W2:Y:S02]  /*8370*/  @!P0 SYNCS.PHASECHK.TRANS64 P0, [R0+URZ], R3 ;  /* 0x00000003000085a7 */ /* 0x000ea400080010ff */
[----:B--2---:R-:W-:Y:S05]  /*8380*/  @!P0 BRA `(.L_x_148) ;  /* 0xfffffffc00f08947 */ /* 0x004fea000383ffff */
[----:B------:R-:W-:Y:S05]  /*8390*/  BRA `(.L_x_149) ;  /* 0xffffffb800987947 */ /* 0x000fea000383ffff */
.L_x_75:
[----:B------:R-:W-:-:S07]  /*83a0*/  MOV R0, UR4 ;  /* 0x0000000400007c02 */ /* 0x000fce0008000f00 */
.L_x_150:
[----:B-1----:R1:W2:Y:S02]  /*83b0*/  SYNCS.PHASECHK.TRANS64.TRYWAIT P0, [R0+URZ], R3 ;  /* 0x00000003000075a7 */ /* 0x0022a400080011ff */
[----:B--2---:R-:W-:Y:S05]  /*83c0*/  @!P0 NANOSLEEP.SYNCS 0x989680 ;  /* 0x009896800000895d */ /* 0x004fea0003900000 */
[----:B------:R-:W2:Y:S02]  /*83d0*/  @!P0 SYNCS.PHASECHK.TRANS64 P0, [R0+URZ], R3 ;  /* 0x00000003000085a7 */ /* 0x000ea400080010ff */
[----:B--2---:R-:W-:Y:S05]  /*83e0*/  @!P0 BRA `(.L_x_150) ;  /* 0xfffffffc00f08947 */ /* 0x004fea000383ffff */
[----:B------:R-:W-:Y:S05]  /*83f0*/  BRA `(.L_x_151) ;  /* 0xffffffb800a47947 */ /* 0x000fea000383ffff */
.L_x_80:
[----:B-1----:R1:W2:Y:S02]  /*8400*/  SYNCS.PHASECHK.TRANS64.TRYWAIT P0, [R8+URZ+0xb0], R5 ;  /* 0x0000b005080075a7 */ /* 0x0022a400080011ff */
[----:B--2---:R-:W-:Y:S05]  /*8410*/  @!P0 NANOSLEEP.SYNCS 0x989680 ;  /* 0x009896800000895d */ /* 0x004fea0003900000 */
[----:B------:R-:W2:Y:S02]  /*8420*/  @!P0 SYNCS.PHASECHK.TRANS64 P0, [R8+URZ+0xb0], R5 ;  /* 0x0000b005080085a7 */ /* 0x000ea400080010ff */
[----:B--2---:R-:W-:Y:S05]  /*8430*/  @!P0 BRA `(.L_x_80) ;  /* 0xfffffffc00f08947 */ /* 0x004fea000383ffff */
[----:B------:R-:W-:Y:S05]  /*8440*/  BRA `(.L_x_152) ;  /* 0xffffffbc00d87947 */ /* 0x000fea000383ffff */
.L_x_83:
[----:B------:R-:W-:Y:S07]  /*8450*/  MOV R0, UR21 ;  /* 0x0000001500007c02 */ /* 0x000fee0008000f00 */
.L_x_153:
[----:B-1----:R1:W2:Y:S02]  /*8460*/  SYNCS.PHASECHK.TRANS64.TRYWAIT P1, [R0+URZ+0xa8], R5 ;  /* 0x0000a805000075a7 */ /* 0x0022a400080211ff */
[----:B--2---:R-:W-:Y:S05]  /*8470*/  @!P1 NANOSLEEP.SYNCS 0x989680 ;  /* 0x009896800000995d */ /* 0x004fea0003900000 */
[----:B------:R-:W2:Y:S02]  /*8480*/  @!P1 SYNCS.PHASECHK.TRANS64 P1, [R0+URZ+0xa8], R5 ;  /* 0x0000a805000095a7 */ /* 0x000ea400080210ff */
[----:B--2---:R-:W-:Y:S05]  /*8490*/  @!P1 BRA `(.L_x_153) ;  /* 0xfffffffc00f09947 */ /* 0x004fea000383ffff */
[----:B------:R-:W-:Y:S05]  /*84a0*/  BRA `(.L_x_82) ;  /* 0xffffffc400547947 */ /* 0x000fea000383ffff */
.L_x_86:
[----:B-1----:R-:W-:Y:S07]  /*84b0*/  MOV R5, UR21 ;  /* 0x0000001500057c02 */ /* 0x002fee0008000f00 */
.L_x_154:
[----:B-1----:R1:W2:Y:S02]  /*84c0*/  SYNCS.PHASECHK.TRANS64.TRYWAIT P0, [R5+URZ+0x90], R4 ;  /* 0x00009004050075a7 */ /* 0x0022a400080011ff */
[----:B--2---:R-:W-:Y:S05]  /*84d0*/  @!P0 NANOSLEEP.SYNCS 0x989680 ;  /* 0x009896800000895d */ /* 0x004fea0003900000 */
[----:B------:R-:W2:Y:S02]  /*84e0*/  @!P0 SYNCS.PHASECHK.TRANS64 P0, [R5+URZ+0x90], R4 ;  /* 0x00009004050085a7 */ /* 0x000ea400080010ff */
[----:B--2---:R-:W-:Y:S05]  /*84f0*/  @!P0 BRA `(.L_x_154) ;  /* 0xfffffffc00f08947 */ /* 0x004fea000383ffff */
[----:B------:R-:W-:Y:S05]  /*8500*/  BRA `(.L_x_155) ;  /* 0xffffffc400ac7947 */ /* 0x000fea000383ffff */
.L_x_87:
[----:B------:R-:W-:Y:S07]  /*8510*/  MOV R5, UR21 ;  /* 0x0000001500057c02 */ /* 0x000fee0008000f00 */
.L_x_156:
[----:B-1----:R1:W2:Y:S02]  /*8520*/  SYNCS.PHASECHK.TRANS64.TRYWAIT P0, [R5+URZ+0x98], R4 ;  /* 0x00009804050075a7 */ /* 0x0022a400080011ff */
[----:B--2---:R-:W-:Y:S05]  /*8530*/  @!P0 NANOSLEEP.SYNCS 0x989680 ;  /* 0x009896800000895d */ /* 0x004fea0003900000 */
[----:B------:R-:W2:Y:S02]  /*8540*/  @!P0 SYNCS.PHASECHK.TRANS64 P0, [R5+URZ+0x98], R4 ;  /* 0x00009804050085a7 */ /* 0x000ea400080010ff */
[----:B--2---:R-:W-:Y:S05]  /*8550*/  @!P0 BRA `(.L_x_156) ;  /* 0xfffffffc00f08947 */ /* 0x004fea000383ffff */
[----:B------:R-:W-:Y:S05]  /*8560*/  BRA `(.L_x_157) ;  /* 0xffffffc400ec7947 */ /* 0x000fea000383ffff */
.L_x_89:
[----:B------:R-:W-:-:S07]  /*8570*/  MOV R0, UR21 ;  /* 0x0000001500007c02 */ /* 0x000fce0008000f00 */
.L_x_158:
[----:B-1----:R1:W2:Y:S02]  /*8580*/  SYNCS.PHASECHK.TRANS64.TRYWAIT P0, [R0+URZ+0x90], R3 ;  /* 0x00009003000075a7 */ /* 0x0022a400080011ff */
[----:B--2---:R-:W-:Y:S05]  /*8590*/  @!P0 NANOSLEEP.SYNCS 0x989680 ;  /* 0x009896800000895d */ /* 0x004fea0003900000 */
[----:B------:R-:W2:Y:S02]  /*85a0*/  @!P0 SYNCS.PHASECHK.TRANS64 P0, [R0+URZ+0x90], R3 ;  /* 0x00009003000085a7 */ /* 0x000ea400080010ff */
[----:B--2---:R-:W-:Y:S05]  /*85b0*/  @!P0 BRA `(.L_x_158) ;  /* 0xfffffffc00f08947 */ /* 0x004fea000383ffff */
[----:B------:R-:W-:Y:S05]  /*85c0*/  BRA `(.L_x_159) ;  /* 0xffffffc8005c7947 */ /* 0x000fea000383ffff */
.L_x_91:
[----:B-1----:R1:W2:Y:S02]  /*85d0*/  SYNCS.PHASECHK.TRANS64.TRYWAIT P0, [R3+URZ+0xb0], R0 ;  /* 0x0000b000030075a7 */ /* 0x0022a400080011ff */
[----:B--2---:R-:W-:Y:S05]  /*85e0*/  @!P0 NANOSLEEP.SYNCS 0x989680 ;  /* 0x009896800000895d */ /* 0x004fea0003900000 */
[----:B------:R-:W2:Y:S02]  /*85f0*/  @!P0 SYNCS.PHASECHK.TRANS64 P0, [R3+URZ+0xb0], R0 ;  /* 0x0000b000030085a7 */ /* 0x000ea400080010ff */
[----:B--2---:R-:W-:Y:S05]  /*8600*/  @!P0 BRA `(.L_x_91) ;  /* 0xfffffffc00f08947 */ /* 0x004fea000383ffff */
[----:B------:R-:W-:Y:S05]  /*8610*/  BRA `(.L_x_160) ;  /* 0xffffffcc00247947 */ /* 0x000fea000383ffff */
.L_x_102:
[----:B--2---:R2:W1:Y:S02]  /*8620*/  SYNCS.PHASECHK.TRANS64.TRYWAIT P1, [R2+URZ+0x80], R5 ;  /* 0x00008005020075a7 */ /* 0x00446400080211ff */
[----:B-1----:R-:W-:Y:S05]  /*8630*/  @!P1 NANOSLEEP.SYNCS 0x989680 ;  /* 0x009896800000995d */ /* 0x002fea0003900000 */
[----:B------:R-:W1:Y:S02]  /*8640*/  @!P1 SYNCS.PHASECHK.TRANS64 P1, [R2+URZ+0x80], R5 ;  /* 0x00008005020095a7 */ /* 0x000e6400080210ff */
[----:B-1----:R-:W-:Y:S05]  /*8650*/  @!P1 BRA `(.L_x_102) ;  /* 0xfffffffc00f09947 */ /* 0x002fea000383ffff */
[----:B------:R-:W-:Y:S05]  /*8660*/  BRA `(.L_x_101) ;  /* 0xffffffd800987947 */ /* 0x000fea000383ffff */
.L_x_104:
[----:B--2---:R2:W4:Y:S02]  /*8670*/  SYNCS.PHASECHK.TRANS64.TRYWAIT P0, [R100+URZ+0xd0], R3 ;  /* 0x0000d003640075a7 */ /* 0x00452400080011ff */
[----:B----4-:R-:W-:Y:S05]  /*8680*/  @!P0 NANOSLEEP.SYNCS 0x989680 ;  /* 0x009896800000895d */ /* 0x010fea0003900000 */
[----:B------:R-:W4:Y:S02]  /*8690*/  @!P0 SYNCS.PHASECHK.TRANS64 P0, [R100+URZ+0xd0], R3 ;  /* 0x0000d003640085a7 */ /* 0x000f2400080010ff */
[----:B----4-:R-:W-:Y:S05]  /*86a0*/  @!P0 BRA `(.L_x_104) ;  /* 0xfffffffc00f08947 */ /* 0x010fea000383ffff */
[----:B------:R-:W-:Y:S05]  /*86b0*/  BRA `(.L_x_103) ;  /* 0xffffffd800e87947 */ /* 0x000fea000383ffff */
.L_x_112:
[----:B---3--:R3:W4:Y:S02]  /*86c0*/  SYNCS.PHASECHK.TRANS64.TRYWAIT P0, [R109+URZ+0x80], R4 ;  /* 0x000080046d0075a7 */ /* 0x00872400080011ff */
[----:B----4-:R-:W-:Y:S05]  /*86d0*/  @!P0 NANOSLEEP.SYNCS 0x989680 ;  /* 0x009896800000895d */ /* 0x010fea0003900000 */
[----:B------:R-:W4:Y:S02]  /*86e0*/  @!P0 SYNCS.PHASECHK.TRANS64 P0, [R109+URZ+0x80], R4 ;  /* 0x000080046d0085a7 */ /* 0x000f2400080010ff */
[----:B----4-:R-:W-:Y:S05]  /*86f0*/  @!P0 BRA `(.L_x_112) ;  /* 0xfffffffc00f08947 */ /* 0x010fea000383ffff */
[----:B------:R-:W-:Y:S05]  /*8700*/  BRA `(.L_x_111) ;  /* 0xffffffe400dc7947 */ /* 0x000fea000383ffff */
        .weak           $__internal_0_$__cuda_sm10x_tcgen05_guardrail_trap_col_being_dealloced_not_returned_by_alloc
        .type           $__internal_0_$__cuda_sm10x_tcgen05_guardrail_trap_col_being_dealloced_not_returned_by_alloc,@function
        .size           $__internal_0_$__cuda_sm10x_tcgen05_guardrail_trap_col_being_dealloced_not_returned_by_alloc,($__internal_1_$__cuda_sm10x_tcgen05_guardrail_trap_phase_invalid_during_alloc - $__internal_0_$__cuda_sm10x_tcgen05_guardrail_trap_col_being_dealloced_not_returned_by_alloc)
$__internal_0_$__cuda_sm10x_tcgen05_guardrail_trap_col_being_dealloced_not_returned_by_alloc:
[----:B------:R-:W-:Y:S05]  /*8710*/  BPT.TRAP 0x1 ;  /* 0x000000040000795c */ /* 0x000fea0000300000 */
[----:B------:R-:W-:-:S04]  /*8720*/  HFMA2 R3, -RZ, RZ, 0, 0 ;  /* 0x00000000ff037431 */ /* 0x000fc800000001ff */
[----:B------:R-:W-:Y:S05]  /*8730*/  RET.REL.NODEC R2 `(_ZN7cutlass13device_kernelINS_4gemm6kernel13GemmUniversalIN4cute5tupleIJiiiiEEENS1_10collective13CollectiveMmaINS1_35MainloopSm100TmaUmmaWarpSpecializedILi8ELi2ELi4ENS5_IJNS4_1CILi4EEENSA_ILi1EEESC_EEEEENS5_IJNSA_ILi64EEENSA_ILi128EEESG_EEENS_12float_e4m3_tENS5_IJlSC_lEEESI_SJ_NS4_8TiledMMAINS4_8MMA_AtomIJNS4_10MMA_TraitsINS4_19SM100_MMA_F8F6F4_SSEJSI_SI_fSF_SG_NS4_17integral_constantINS4_4UMMA5MajorELSQ_0EEESR_NSO_INSP_7ScaleInELSS_0EEEST_EEEEEENS4_6LayoutINS5_IJSC_SC_SC_EEENS5_IJNSA_ILi0EEESY_SY_EEEEENS5_IJNS4_10UnderscoreES11_S11_EEEEENS4_13SM90_TMA_LOADENS4_14ComposedLayoutINS4_7SwizzleILi3ELi4ELi3EEENS4_18smem_ptr_flag_bitsILi8EEENSW_INS5_IJNSA_ILi8EEESG_EEENS5_IJSG_SC_EEEEEEEvNS4_8identityENS4_23SM90_TMA_LOAD_MULTICASTES1E_vS1F_EENS_8epilogue10collective18CollectiveEpilogueINS1I_23Sm100TmaWarpSpecializedILi2ELi2ELi32ELb0ELb0EEEJSH_NS5_IJNSW_ISF_SC_EES1N_EEESI_SJ_SI_SJ_NS1I_6fusion15FusionCallbacksIS1M_NS1P_17LinearCombinationISI_fSI_fLNS_15FloatRoundStyleE2EEESH_S1O_JEEENS4_5SM1004TMEM4LOAD26SM100_TMEM_LOAD_16dp32b32xES14_NS15_INS16_ILi2ELi4ELi3EEES19_NSW_INS5_IJS1A_SF_EEENS5_IJSF_SC_EEEEEEENS4_39AutoVectorizingCopyWithAssumedAlignmentILi128EEENS4_14SM90_TMA_STOREES23_S25_S25_EEEvvEEEEvNT_6ParamsE) ;  /* 0xffffff7802307950 */ /* 0x000fea0003c3ffff */
        .weak           $__internal_1_$__cuda_sm10x_tcgen05_guardrail_trap_phase_invalid_during_alloc
        .type           $__internal_1_$__cuda_sm10x_tcgen05_guardrail_trap_phase_invalid_during_alloc,@function
        .size           $__internal_1_$__cuda_sm10x_tcgen05_guardrail_trap_phase_invalid_during_alloc,($__internal_2_$__cuda_sm10x_tcgen05_guardrail_trap_unallocated_columns_being_dealloced - $__internal_1_$__cuda_sm10x_tcgen05_guardrail_trap_phase_invalid_during_alloc)
$__internal_1_$__cuda_sm10x_tcgen05_guardrail_trap_phase_invalid_during_alloc:
[----:B------:R-:W-:Y:S05]  /*8740*/  BPT.TRAP 0x1 ;  /* 0x000000040000795c */ /* 0x000fea0000300000 */
[----:B------:R-:W-:-:S04]  /*8750*/  MOV R5, 0x0 ;  /* 0x0000000000057802 */ /* 0x000fc80000000f00 */
[----:B------:R-:W-:Y:S05]  /*8760*/  RET.REL.NODEC R4 `(_ZN7cutlass13device_kernelINS_4gemm6kernel13GemmUniversalIN4cute5tupleIJiiiiEEENS1_10collective13CollectiveMmaINS1_35MainloopSm100TmaUmmaWarpSpecializedILi8ELi2ELi4ENS5_IJNS4_1CILi4EEENSA_ILi1EEESC_EEEEENS5_IJNSA_ILi64EEENSA_ILi128EEESG_EEENS_12float_e4m3_tENS5_IJlSC_lEEESI_SJ_NS4_8TiledMMAINS4_8MMA_AtomIJNS4_10MMA_TraitsINS4_19SM100_MMA_F8F6F4_SSEJSI_SI_fSF_SG_NS4_17integral_constantINS4_4UMMA5MajorELSQ_0EEESR_NSO_INSP_7ScaleInELSS_0EEEST_EEEEEENS4_6LayoutINS5_IJSC_SC_SC_EEENS5_IJNSA_ILi0EEESY_SY_EEEEENS5_IJNS4_10UnderscoreES11_S11_EEEEENS4_13SM90_TMA_LOADENS4_14ComposedLayoutINS4_7SwizzleILi3ELi4ELi3EEENS4_18smem_ptr_flag_bitsILi8EEENSW_INS5_IJNSA_ILi8EEESG_EEENS5_IJSG_SC_EEEEEEEvNS4_8identityENS4_23SM90_TMA_LOAD_MULTICASTES1E_vS1F_EENS_8epilogue10collective18CollectiveEpilogueINS1I_23Sm100TmaWarpSpecializedILi2ELi2ELi32ELb0ELb0EEEJSH_NS5_IJNSW_ISF_SC_EES1N_EEESI_SJ_SI_SJ_NS1I_6fusion15FusionCallbacksIS1M_NS1P_17LinearCombinationISI_fSI_fLNS_15FloatRoundStyleE2EEESH_S1O_JEEENS4_5SM1004TMEM4LOAD26SM100_TMEM_LOAD_16dp32b32xES14_NS15_INS16_ILi2ELi4ELi3EEES19_NSW_INS5_IJS1A_SF_EEENS5_IJSF_SC_EEEEEEENS4_39AutoVectorizingCopyWithAssumedAlignmentILi128EEENS4_14SM90_TMA_STOREES23_S25_S25_EEEvvEEEEvNT_6ParamsE) ;  /* 0xffffff7804247950 */ /* 0x000fea0003c3ffff */
        .weak           $__internal_2_$__cuda_sm10x_tcgen05_guardrail_trap_unallocated_columns_being_dealloced
        .type           $__internal_2_$__cuda_sm10x_tcgen05_guardrail_trap_unallocated_columns_being_dealloced,@function
        .size           $__internal_2_$__cuda_sm10x_tcgen05_guardrail_trap_unallocated_columns_being_dealloced,(.L_x_162 - $__internal_2_$__cuda_sm10x_tcgen05_guardrail_trap_unallocated_columns_being_dealloced)
$__internal_2_$__cuda_sm10x_tcgen05_guardrail_trap_unallocated_columns_being_dealloced:
[----:B------:R-:W-:Y:S05]  /*8770*/  BPT.TRAP 0x1 ;  /* 0x000000040000795c */ /* 0x000fea0000300000 */
[----:B------:R-:W-:-:S04]  /*8780*/  HFMA2 R3, -RZ, RZ, 0, 0 ;  /* 0x00000000ff037431 */ /* 0x000fc800000001ff */
[----:B------:R-:W-:Y:S05]  /*8790*/  RET.REL.NODEC R2 `(_ZN7cutlass13device_kernelINS_4gemm6kernel13GemmUniversalIN4cute5tupleIJiiiiEEENS1_10collective13CollectiveMmaINS1_35MainloopSm100TmaUmmaWarpSpecializedILi8ELi2ELi4ENS5_IJNS4_1CILi4EEENSA_ILi1EEESC_EEEEENS5_IJNSA_ILi64EEENSA_ILi128EEESG_EEENS_12float_e4m3_tENS5_IJlSC_lEEESI_SJ_NS4_8TiledMMAINS4_8MMA_AtomIJNS4_10MMA_TraitsINS4_19SM100_MMA_F8F6F4_SSEJSI_SI_fSF_SG_NS4_17integral_constantINS4_4UMMA5MajorELSQ_0EEESR_NSO_INSP_7ScaleInELSS_0EEEST_EEEEEENS4_6LayoutINS5_IJSC_SC_SC_EEENS5_IJNSA_ILi0EEESY_SY_EEEEENS5_IJNS4_10UnderscoreES11_S11_EEEEENS4_13SM90_TMA_LOADENS4_14ComposedLayoutINS4_7SwizzleILi3ELi4ELi3EEENS4_18smem_ptr_flag_bitsILi8EEENSW_INS5_IJNSA_ILi8EEESG_EEENS5_IJSG_SC_EEEEEEEvNS4_8identityENS4_23SM90_TMA_LOAD_MULTICASTES1E_vS1F_EENS_8epilogue10collective18CollectiveEpilogueINS1I_23Sm100TmaWarpSpecializedILi2ELi2ELi32ELb0ELb0EEEJSH_NS5_IJNSW_ISF_SC_EES1N_EEESI_SJ_SI_SJ_NS1I_6fusion15FusionCallbacksIS1M_NS1P_17LinearCombinationISI_fSI_fLNS_15FloatRoundStyleE2EEESH_S1O_JEEENS4_5SM1004TMEM4LOAD26SM100_TMEM_LOAD_16dp32b32xES14_NS15_INS16_ILi2ELi4ELi3EEES19_NSW_INS5_IJS1A_SF_EEENS5_IJSF_SC_EEEEEEENS4_39AutoVectorizingCopyWithAssumedAlignmentILi128EEENS4_14SM90_TMA_STOREES23_S25_S25_EEEvvEEEEvNT_6ParamsE) ;  /* 0xffffff7802187950 */ /* 0x000fea0003c3ffff */
.L_x_161:
[----:B------:R-:W-:-:S00]  /*87a0*/  BRA `(.L_x_161) ;  /* 0xfffffffc00fc7947 */ /* 0x000fc0000383ffff */
[----:B------:R-:W-:-:S00]  /*87b0*/  NOP ;  /* 0x0000000000007918 */ /* 0x000fc00000000000 */
        /* <DEDUP_REMOVED lines=12> */
.L_x_162:


//--------------------- .nv.global.init           --------------------------
	.section	.nv.global.init,"aw",@progbits
.nv.global.init:
	.type		$str$27,@object
	.size		$str$27,($str$28 - $str$27)
$str$27:
        /*0000*/ 	.byte	0x28, 0x61, 0x64, 0x64, 0x72, 0x65, 0x73, 0x73, 0x20, 0x26, 0x20, 0x6d, 0x61, 0x73, 0x6b, 0x29
        /*0010*/ 	.byte	0x20, 0x3d, 0x3d, 0x20, 0x30, 0x00
	.type		$str$28,@object
	.size		$str$28,($str$26 - $str$28)
$str$28:
        /*0016*/ 	.byte	0x2f, 0x74, 0x6d, 0x70, 0x2f, 0x63, 0x75, 0x74, 0x6c, 0x61, 0x73, 0x73, 0x5f, 0x73, 0x77, 0x65
        /*0026*/ 	.byte	0x65, 0x70, 0x5f, 0x73, 0x72, 0x63, 0x2f, 0x69, 0x6e, 0x63, 0x6c, 0x75, 0x64, 0x65, 0x2f, 0x63
        /*0036*/ 	.byte	0x75, 0x74, 0x65, 0x2f, 0x70, 0x6f, 0x69, 0x6e, 0x74, 0x65, 0x72, 0x5f, 0x66, 0x6c, 0x61, 0x67
        /*0046*/ 	.byte	0x67, 0x65, 0x64, 0x2e, 0x68, 0x70, 0x70, 0x00
	.type		$str$26,@object
	.size		$str$26,($str$25 - $str$26)
$str$26:
        /*004e*/ 	.byte	0x2f, 0x74, 0x6d, 0x70, 0x2f, 0x63, 0x75, 0x74, 0x6c, 0x61, 0x73, 0x73, 0x5f, 0x73, 0x77, 0x65
        /*005e*/ 	.byte	0x65, 0x70, 0x5f, 0x73, 0x72, 0x63, 0x2f, 0x69, 0x6e, 0x63, 0x6c, 0x75, 0x64, 0x65, 0x2f, 0x63
        /*006e*/ 	.byte	0x75, 0x74, 0x65, 0x2f, 0x61, 0x74, 0x6f, 0x6d, 0x2f, 0x63, 0x6f, 0x70, 0x79, 0x5f, 0x74, 0x72
        /*007e*/ 	.byte	0x61, 0x69, 0x74, 0x73, 0x5f, 0x73, 0x6d, 0x31, 0x30, 0x30, 0x2e, 0x68, 0x70, 0x70, 0x00
	.type		$str$25,@object
	.size		$str$25,(__unnamed_1 - $str$25)
$str$25:
        /*008d*/ 	.byte	0x28, 0x28, 0x75, 0x69, 0x6e, 0x74, 0x33, 0x32, 0x5f, 0x74, 0x28, 0x74, 0x68, 0x72, 0x65, 0x61
        /*009d*/ 	.byte	0x64, 0x49, 0x64, 0x78, 0x2e, 0x78, 0x29, 0x20, 0x2f, 0x20, 0x33, 0x32, 0x29, 0x20, 0x25, 0x20
        /*00ad*/ 	.byte	0x34, 0x29, 0x20, 0x3d, 0x3d, 0x20, 0x28, 0x28, 0x28, 0x74, 0x6d, 0x65, 0x6d, 0x5f, 0x61, 0x64
        /*00bd*/ 	.byte	0x64, 0x72, 0x20, 0x3e, 0x3e, 0x20, 0x31, 0x36, 0x29, 0x20, 0x2f, 0x20, 0x33, 0x32, 0x29, 0x20
        /*00cd*/ 	.byte	0x25, 0x20, 0x34, 0x29, 0x00
	.type		__unnamed_1,@object
	.size		__unnamed_1,(__unnamed_2 - __unnamed_1)
__unnamed_1:
        /*00d2*/ 	.byte	0x61, 0x75, 0x74, 0x6f, 0x20, 0x63, 0x75, 0x74, 0x65, 0x3a, 0x3a, 0x61, 0x73, 0x5f, 0x70, 0x6f
        /* <DEDUP_REMOVED lines=24> */
        /*0262*/ 	.byte	0x3c, 0x34, 0x30, 0x39, 0x36, 0x3e, 0x3e, 0x3e, 0x3e, 0x5d, 0x00
	.type		__unnamed_2,@object
	.size		__unnamed_2,(.L_2 - __unnamed_2)
__unnamed_2:
        /* <DEDUP_REMOVED lines=40> */
        /*04ed*/ 	.byte	0x74, 0x65, 0x3a, 0x3a, 0x43, 0x3c, 0x30, 0x3e, 0x3e, 0x3e, 0x3e, 0x5d, 0x00
.L_2:


//--------------------- .nv.shared._ZN7cutlass13device_kernelINS_4gemm6kernel13GemmUniversalIN4cute5tupleIJiiiiEEENS1_10collective13CollectiveMmaINS1_35MainloopSm100TmaUmmaWarpSpecializedILi8ELi2ELi4ENS5_IJNS4_1CILi4EEENSA_ILi1EEESC_EEEEENS5_IJNSA_ILi64EEENSA_ILi128EEESG_EEENS_12float_e4m3_tENS5_IJlSC_lEEESI_SJ_NS4_8TiledMMAINS4_8MMA_AtomIJNS4_10MMA_TraitsINS4_19SM100_MMA_F8F6F4_SSEJSI_SI_fSF_SG_NS4_17integral_constantINS4_4UMMA5MajorELSQ_0EEESR_NSO_INSP_7ScaleInELSS_0EEEST_EEEEEENS4_6LayoutINS5_IJSC_SC_SC_EEENS5_IJNSA_ILi0EEESY_SY_EEEEENS5_IJNS4_10UnderscoreES11_S11_EEEEENS4_13SM90_TMA_LOADENS4_14ComposedLayoutINS4_7SwizzleILi3ELi4ELi3EEENS4_18smem_ptr_flag_bitsILi8EEENSW_INS5_IJNSA_ILi8EEESG_EEENS5_IJSG_SC_EEEEEEEvNS4_8identityENS4_23SM90_TMA_LOAD_MULTICASTES1E_vS1F_EENS_8epilogue10collective18CollectiveEpilogueINS1I_23Sm100TmaWarpSpecializedILi2ELi2ELi32ELb0ELb0EEEJSH_NS5_IJNSW_ISF_SC_EES1N_EEESI_SJ_SI_SJ_NS1I_6fusion15FusionCallbacksIS1M_NS1P_17LinearCombinationISI_fSI_fLNS_15FloatRoundStyleE2EEESH_S1O_JEEENS4_5SM1004TMEM4LOAD26SM100_TMEM_LOAD_16dp32b32xES14_NS15_INS16_ILi2ELi4ELi3EEES19_NSW_INS5_IJS1A_SF_EEENS5_IJSF_SC_EEEEEEENS4_39AutoVectorizingCopyWithAssumedAlignmentILi128EEENS4_14SM90_TMA_STOREES23_S25_S25_EEEvvEEEEvNT_6ParamsE --------------------------
	.section	.nv.shared._ZN7cutlass13device_kernelINS_4gemm6kernel13GemmUniversalIN4cute5tupleIJiiiiEEENS1_10collective13CollectiveMmaINS1_35MainloopSm100TmaUmmaWarpSpecializedILi8ELi2ELi4ENS5_IJNS4_1CILi4EEENSA_ILi1EEESC_EEEEENS5_IJNSA_ILi64EEENSA_ILi128EEESG_EEENS_12float_e4m3_tENS5_IJlSC_lEEESI_SJ_NS4_8TiledMMAINS4_8MMA_AtomIJNS4_10MMA_TraitsINS4_19SM100_MMA_F8F6F4_SSEJSI_SI_fSF_SG_NS4_17integral_constantINS4_4UMMA5MajorELSQ_0EEESR_NSO_INSP_7ScaleInELSS_0EEEST_EEEEEENS4_6LayoutINS5_IJSC_SC_SC_EEENS5_IJNSA_ILi0EEESY_SY_EEEEENS5_IJNS4_10UnderscoreES11_S11_EEEEENS4_13SM90_TMA_LOADENS4_14ComposedLayoutINS4_7SwizzleILi3ELi4ELi3EEENS4_18smem_ptr_flag_bitsILi8EEENSW_INS5_IJNSA_ILi8EEESG_EEENS5_IJSG_SC_EEEEEEEvNS4_8identityENS4_23SM90_TMA_LOAD_MULTICASTES1E_vS1F_EENS_8epilogue10collective18CollectiveEpilogueINS1I_23Sm100TmaWarpSpecializedILi2ELi2ELi32ELb0ELb0EEEJSH_NS5_IJNSW_ISF_SC_EES1N_EEESI_SJ_SI_SJ_NS1I_6fusion15FusionCallbacksIS1M_NS1P_17LinearCombinationISI_fSI_fLNS_15FloatRoundStyleE2EEESH_S1O_JEEENS4_5SM1004TMEM4LOAD26SM100_TMEM_LOAD_16dp32b32xES14_NS15_INS16_ILi2ELi4ELi3EEES19_NSW_INS5_IJS1A_SF_EEENS5_IJSF_SC_EEEEEEENS4_39AutoVectorizingCopyWithAssumedAlignmentILi128EEENS4_14SM90_TMA_STOREES23_S25_S25_EEEvvEEEEvNT_6ParamsE,"aw",@nobits
	.sectionflags	@""
	.align	16
	.zero		1024


//--------------------- .nv.shared.reserved.0     --------------------------
	.section	.nv.shared.reserved.0,"aw",@nobits
	.weak		__nv_reservedSMEM_offset_0_alias
	.size		__nv_reservedSMEM_offset_0_alias, 0, 64
	.other		__nv_reservedSMEM_offset_0_alias,@"STO_CUDA_RESERVED_SHARED STV_DEFAULT"
__nv_reservedSMEM_offset_0_alias:
	.zero		0
.nv.shared.reserved.0:
	.zero		64
	.weak		__nv_reservedSMEM_tcgen05_partition
	.type		__nv_reservedSMEM_tcgen05_partition,@object
	.size		__nv_reservedSMEM_tcgen05_partition,(.L_0 - __nv_reservedSMEM_tcgen05_partition)
__nv_reservedSMEM_tcgen05_partition:
	.zero		32
.L_0:


//--------------------- .nv.global                --------------------------
	.section	.nv.global,"aw",@nobits
.nv.global:
	.type		_ZN40_INTERNAL_2ce0d779_4_k_cu_9d4fe0ff_300244cute1_E,@object
	.size		_ZN40_INTERNAL_2ce0d779_4_k_cu_9d4fe0ff_300244cute1_E,(_ZN40_INTERNAL_2ce0d779_4_k_cu_9d4fe0ff_300244cuda3std3__45__cpo6cbeginE - _ZN40_INTERNAL_2ce0d779_4_k_cu_9d4fe0ff_300244cute1_E)
_ZN40_INTERNAL_2ce0d779_4_k_cu_9d4fe0ff_300244cute1_E:
	.zero		1
	.type		_ZN40_INTERNAL_2ce0d779_4_k_cu_9d4fe0ff_300244cuda3std3__45__cpo6cbeginE,@object
	.size		_ZN40_INTERNAL_2ce0d779_4_k_cu_9d4fe0ff_300244cuda3std3__45__cpo6cbeginE,(_ZN40_INTERNAL_2ce0d779_4_k_cu_9d4fe0ff_300244cuda3std3__48in_placeE - _ZN40_INTERNAL_2ce0d779_4_k_cu_9d4fe0ff_300244cuda3std3__45__cpo6cbeginE)
_ZN40_INTERNAL_2ce0d779_4_k_cu_9d4fe0ff_300244cuda3std3__45__cpo6cbeginE:
	.zero		1
	.type		_ZN40_INTERNAL_2ce0d779_4_k_cu_9d4fe0ff_300244cuda3std3__48in_placeE,@object
	.size		_ZN40_INTERNAL_2ce0d779_4_k_cu_9d4fe0ff_300244cuda3std3__48in_placeE,(_ZN40_INTERNAL_2ce0d779_4_k_cu_9d4fe0ff_300244cuda3std6ranges3__45__cpo9iter_moveE - _ZN40_INTERNAL_2ce0d779_4_k_cu_9d4fe0ff_300244cuda3std3__48in_placeE)
_ZN40_INTERNAL_2ce0d779_4_k_cu_9d4fe0ff_300244cuda3std3__48in_placeE:
	.zero		1
	.type		_ZN40_INTERNAL_2ce0d779_4_k_cu_9d4fe0ff_300244cuda3std6ranges3__45__cpo9iter_moveE,@object
	.size		_ZN40_INTERNAL_2ce0d779_4_k_cu_9d4fe0ff_300244cuda3std6ranges3__45__cpo9iter_moveE,(_ZN40_INTERNAL_2ce0d779_4_k_cu_9d4fe0ff_300244cuda3std3__45__cpo5beginE - _ZN40_INTERNAL_2ce0d779_4_k_cu_9d4fe0ff_300244cuda3std6ranges3__45__cpo9iter_moveE)
_ZN40_INTERNAL_2ce0d779_4_k_cu_9d4fe0ff_300244cuda3std6ranges3__45__cpo9iter_moveE:
	.zero		1
	.type		_ZN40_INTERNAL_2ce0d779_4_k_cu_9d4fe0ff_300244cuda3std3__45__cpo5beginE,@object
	.size		_ZN40_INTERNAL_2ce0d779_4_k_cu_9d4fe0ff_300244cuda3std3__45__cpo5beginE,(_ZN40_INTERNAL_2ce0d779_4_k_cu_9d4fe0ff_300244cuda3std3__442_GLOBAL__N__2ce0d779_4_k_cu_9d4fe0ff_300246ignoreE - _ZN40_INTERNAL_2ce0d779_4_k_cu_9d4fe0ff_300244cuda3std3__45__cpo5beginE)
_ZN40_INTERNAL_2ce0d779_4_k_cu_9d4fe0ff_300244cuda3std3__45__cpo5beginE:
	.zero		1
	.type		_ZN40_INTERNAL_2ce0d779_4_k_cu_9d4fe0ff_300244cuda3std3__442_GLOBAL__N__2ce0d779_4_k_cu_9d4fe0ff_300246ignoreE,@object
	.size		_ZN40_INTERNAL_2ce0d779_4_k_cu_9d4fe0ff_300244cuda3std3__442_GLOBAL__N__2ce0d779_4_k_cu_9d4fe0ff_300246ignoreE,(_ZN40_INTERNAL_2ce0d779_4_k_cu_9d4fe0ff_300244cute7productE - _ZN40_INTERNAL_2ce0d779_4_k_cu_9d4fe0ff_300244cuda3std3__442_GLOBAL__N__2ce0d779_4_k_cu_9d4fe0ff_300246ignoreE)
_ZN40_INTERNAL_2ce0d779_4_k_cu_9d4fe0ff_300244cuda3std3__442_GLOBAL__N__2ce0d779_4_k_cu_9d4fe0ff_300246ignoreE:
	.zero		1
	.type		_ZN40_INTERNAL_2ce0d779_4_k_cu_9d4fe0ff_300244cute7productE,@object
	.size		_ZN40_INTERNAL_2ce0d779_4_k_cu_9d4fe0ff_300244cute7productE,(_ZN40_INTERNAL_2ce0d779_4_k_cu_9d4fe0ff_300244cuda3std3__45__cpo3endE - _ZN40_INTERNAL_2ce0d779_4_k_cu_9d4fe0ff_300244cute7productE)
_ZN40_INTERNAL_2ce0d779_4_k_cu_9d4fe0ff_300244cute7productE:
	.zero		1
	.type		_ZN40_INTERNAL_2ce0d779_4_k_cu_9d4fe0ff_300244cuda3std3__45__cpo3endE,@object
	.size		_ZN40_INTERNAL_2ce0d779_4_k_cu_9d4fe0ff_300244cuda3std3__45__cpo3endE,(_ZN40_INTERNAL_2ce0d779_4_k_cu_9d4fe0ff_300244cuda3std3__419piecewise_constructE - _ZN40_INTERNAL_2ce0d779_4_k_cu_9d4fe0ff_300244cuda3std3__45__cpo3endE)
_ZN40_INTERNAL_2ce0d779_4_k_cu_9d4fe0ff_300244cuda3std3__45__cpo3endE:
	.zero		1
	.type		_ZN40_INTERNAL_2ce0d779_4_k_cu_9d4fe0ff_300244cuda3std3__419piecewise_constructE,@object
	.size		_ZN40_INTERNAL_2ce0d779_4_k_cu_9d4fe0ff_300244cuda3std3__419piecewise_constructE,(_ZN40_INTERNAL_2ce0d779_4_k_cu_9d4fe0ff_300244cuda3std3__45__cpo4cendE - _ZN40_INTERNAL_2ce0d779_4_k_cu_9d4fe0ff_300244cuda3std3__419piecewise_constructE)
_ZN40_INTERNAL_2ce0d779_4_k_cu_9d4fe0ff_300244cuda3std3__419piecewise_constructE:
	.zero		1
	.type		_ZN40_INTERNAL_2ce0d779_4_k_cu_9d4fe0ff_300244cuda3std3__45__cpo4cendE,@object
	.size		_ZN40_INTERNAL_2ce0d779_4_k_cu_9d4fe0ff_300244cuda3std3__45__cpo4cendE,(_ZN40_INTERNAL_2ce0d779_4_k_cu_9d4fe0ff_300244cuda3std6ranges3__45__cpo4swapE - _ZN40_INTERNAL_2ce0d779_4_k_cu_9d4fe0ff_300244cuda3std3__45__cpo4cendE)
_ZN40_INTERNAL_2ce0d779_4_k_cu_9d4fe0ff_300244cuda3std3__45__cpo4cendE:
	.zero		1
	.type		_ZN40_INTERNAL_2ce0d779_4_k_cu_9d4fe0ff_300244cuda3std6ranges3__45__cpo4swapE,@object
	.size		_ZN40_INTERNAL_2ce0d779_4_k_cu_9d4fe0ff_300244cuda3std6ranges3__45__cpo4swapE,(.L_10 - _ZN40_INTERNAL_2ce0d779_4_k_cu_9d4fe0ff_300244cuda3std6ranges3__45__cpo4swapE)
_ZN40_INTERNAL_2ce0d779_4_k_cu_9d4fe0ff_300244cuda3std6ranges3__45__cpo4swapE:
	.zero		1
.L_10:


//--------------------- .nv.constant0._ZN7cutlass13device_kernelINS_4gemm6kernel13GemmUniversalIN4cute5tupleIJiiiiEEENS1_10collective13CollectiveMmaINS1_35MainloopSm100TmaUmmaWarpSpecializedILi8ELi2ELi4ENS5_IJNS4_1CILi4EEENSA_ILi1EEESC_EEEEENS5_IJNSA_ILi64EEENSA_ILi128EEESG_EEENS_12float_e4m3_tENS5_IJlSC_lEEESI_SJ_NS4_8TiledMMAINS4_8MMA_AtomIJNS4_10MMA_TraitsINS4_19SM100_MMA_F8F6F4_SSEJSI_SI_fSF_SG_NS4_17integral_constantINS4_4UMMA5MajorELSQ_0EEESR_NSO_INSP_7ScaleInELSS_0EEEST_EEEEEENS4_6LayoutINS5_IJSC_SC_SC_EEENS5_IJNSA_ILi0EEESY_SY_EEEEENS5_IJNS4_10UnderscoreES11_S11_EEEEENS4_13SM90_TMA_LOADENS4_14ComposedLayoutINS4_7SwizzleILi3ELi4ELi3EEENS4_18smem_ptr_flag_bitsILi8EEENSW_INS5_IJNSA_ILi8EEESG_EEENS5_IJSG_SC_EEEEEEEvNS4_8identityENS4_23SM90_TMA_LOAD_MULTICASTES1E_vS1F_EENS_8epilogue10collective18CollectiveEpilogueINS1I_23Sm100TmaWarpSpecializedILi2ELi2ELi32ELb0ELb0EEEJSH_NS5_IJNSW_ISF_SC_EES1N_EEESI_SJ_SI_SJ_NS1I_6fusion15FusionCallbacksIS1M_NS1P_17LinearCombinationISI_fSI_fLNS_15FloatRoundStyleE2EEESH_S1O_JEEENS4_5SM1004TMEM4LOAD26SM100_TMEM_LOAD_16dp32b32xES14_NS15_INS16_ILi2ELi4ELi3EEES19_NSW_INS5_IJS1A_SF_EEENS5_IJSF_SC_EEEEEEENS4_39AutoVectorizingCopyWithAssumedAlignmentILi128EEENS4_14SM90_TMA_STOREES23_S25_S25_EEEvvEEEEvNT_6ParamsE --------------------------
	.section	.nv.constant0._ZN7cutlass13device_kernelINS_4gemm6kernel13GemmUniversalIN4cute5tupleIJiiiiEEENS1_10collective13CollectiveMmaINS1_35MainloopSm100TmaUmmaWarpSpecializedILi8ELi2ELi4ENS5_IJNS4_1CILi4EEENSA_ILi1EEESC_EEEEENS5_IJNSA_ILi64EEENSA_ILi128EEESG_EEENS_12float_e4m3_tENS5_IJlSC_lEEESI_SJ_NS4_8TiledMMAINS4_8MMA_AtomIJNS4_10MMA_TraitsINS4_19SM100_MMA_F8F6F4_SSEJSI_SI_fSF_SG_NS4_17integral_constantINS4_4UMMA5MajorELSQ_0EEESR_NSO_INSP_7ScaleInELSS_0EEEST_EEEEEENS4_6LayoutINS5_IJSC_SC_SC_EEENS5_IJNSA_ILi0EEESY_SY_EEEEENS5_IJNS4_10UnderscoreES11_S11_EEEEENS4_13SM90_TMA_LOADENS4_14ComposedLayoutINS4_7SwizzleILi3ELi4ELi3EEENS4_18smem_ptr_flag_bitsILi8EEENSW_INS5_IJNSA_ILi8EEESG_EEENS5_IJSG_SC_EEEEEEEvNS4_8identityENS4_23SM90_TMA_LOAD_MULTICASTES1E_vS1F_EENS_8epilogue10collective18CollectiveEpilogueINS1I_23Sm100TmaWarpSpecializedILi2ELi2ELi32ELb0ELb0EEEJSH_NS5_IJNSW_ISF_SC_EES1N_EEESI_SJ_SI_SJ_NS1I_6fusion15FusionCallbacksIS1M_NS1P_17LinearCombinationISI_fSI_fLNS_15FloatRoundStyleE2EEESH_S1O_JEEENS4_5SM1004TMEM4LOAD26SM100_TMEM_LOAD_16dp32b32xES14_NS15_INS16_ILi2ELi4ELi3EEES19_NSW_INS5_IJS1A_SF_EEENS5_IJSF_SC_EEEEEEENS4_39AutoVectorizingCopyWithAssumedAlignmentILi128EEENS4_14SM90_TMA_STOREES23_S25_S25_EEEvvEEEEvNT_6ParamsE,"a",@progbits
	.sectionflags	@""
	.align	4
.nv.constant0._ZN7cutlass13device_kernelINS_4gemm6kernel13GemmUniversalIN4cute5tupleIJiiiiEEENS1_10collective13CollectiveMmaINS1_35MainloopSm100TmaUmmaWarpSpecializedILi8ELi2ELi4ENS5_IJNS4_1CILi4EEENSA_ILi1EEESC_EEEEENS5_IJNSA_ILi64EEENSA_ILi128EEESG_EEENS_12float_e4m3_tENS5_IJlSC_lEEESI_SJ_NS4_8TiledMMAINS4_8MMA_AtomIJNS4_10MMA_TraitsINS4_19SM100_MMA_F8F6F4_SSEJSI_SI_fSF_SG_NS4_17integral_constantINS4_4UMMA5MajorELSQ_0EEESR_NSO_INSP_7ScaleInELSS_0EEEST_EEEEEENS4_6LayoutINS5_IJSC_SC_SC_EEENS5_IJNSA_ILi0EEESY_SY_EEEEENS5_IJNS4_10UnderscoreES11_S11_EEEEENS4_13SM90_TMA_LOADENS4_14ComposedLayoutINS4_7SwizzleILi3ELi4ELi3EEENS4_18smem_ptr_flag_bitsILi8EEENSW_INS5_IJNSA_ILi8EEESG_EEENS5_IJSG_SC_EEEEEEEvNS4_8identityENS4_23SM90_TMA_LOAD_MULTICASTES1E_vS1F_EENS_8epilogue10collective18CollectiveEpilogueINS1I_23Sm100TmaWarpSpecializedILi2ELi2ELi32ELb0ELb0EEEJSH_NS5_IJNSW_ISF_SC_EES1N_EEESI_SJ_SI_SJ_NS1I_6fusion15FusionCallbacksIS1M_NS1P_17LinearCombinationISI_fSI_fLNS_15FloatRoundStyleE2EEESH_S1O_JEEENS4_5SM1004TMEM4LOAD26SM100_TMEM_LOAD_16dp32b32xES14_NS15_INS16_ILi2ELi4ELi3EEES19_NSW_INS5_IJS1A_SF_EEENS5_IJSF_SC_EEEEEEENS4_39AutoVectorizingCopyWithAssumedAlignmentILi128EEENS4_14SM90_TMA_STOREES23_S25_S25_EEEvvEEEEvNT_6ParamsE:
	.zero		2944


//--------------------- SYMBOLS --------------------------

	.type		.nv.reservedSmem.offset0,@object
	.size		.nv.reservedSmem.offset0,0x4
	.type		.nv.reservedSmem.cap,@object
	.size		.nv.reservedSmem.cap,0x4
	.type		__assertfail,@function
